//
// Generated by NVIDIA NVVM Compiler
//
// Compiler Build ID: CL-36424714
// Cuda compilation tools, release 13.0, V13.0.88
// Based on NVVM 20.0.0
//

.version 9.0
.target sm_100
.address_size 64

	// .globl	_Z14forward_kernelPdS_S_S_S_S_S_

.visible .entry _Z14forward_kernelPdS_S_S_S_S_S_(
	.param .u64 .ptr .align 1 _Z14forward_kernelPdS_S_S_S_S_S__param_0,
	.param .u64 .ptr .align 1 _Z14forward_kernelPdS_S_S_S_S_S__param_1,
	.param .u64 .ptr .align 1 _Z14forward_kernelPdS_S_S_S_S_S__param_2,
	.param .u64 .ptr .align 1 _Z14forward_kernelPdS_S_S_S_S_S__param_3,
	.param .u64 .ptr .align 1 _Z14forward_kernelPdS_S_S_S_S_S__param_4,
	.param .u64 .ptr .align 1 _Z14forward_kernelPdS_S_S_S_S_S__param_5,
	.param .u64 .ptr .align 1 _Z14forward_kernelPdS_S_S_S_S_S__param_6
)
{
	.reg .pred 	%p<46>;
	.reg .b32 	%r<171>;
	.reg .b32 	%f<21>;
	.reg .b64 	%rd<38>;
	.reg .b64 	%fd<393>;

	ld.param.u64 	%rd11, [_Z14forward_kernelPdS_S_S_S_S_S__param_0];
	ld.param.u64 	%rd12, [_Z14forward_kernelPdS_S_S_S_S_S__param_1];
	ld.param.u64 	%rd13, [_Z14forward_kernelPdS_S_S_S_S_S__param_2];
	ld.param.u64 	%rd14, [_Z14forward_kernelPdS_S_S_S_S_S__param_3];
	ld.param.u64 	%rd15, [_Z14forward_kernelPdS_S_S_S_S_S__param_4];
	ld.param.u64 	%rd16, [_Z14forward_kernelPdS_S_S_S_S_S__param_5];
	ld.param.u64 	%rd17, [_Z14forward_kernelPdS_S_S_S_S_S__param_6];
	cvta.to.global.u64 	%rd1, %rd17;
	cvta.to.global.u64 	%rd2, %rd16;
	mov.u32 	%r42, %tid.x;
	mov.u32 	%r43, %ctaid.x;
	mov.u32 	%r44, %ntid.x;
	mad.lo.s32 	%r1, %r43, %r44, %r42;
	setp.gt.s32 	%p1, %r1, 127;
	@%p1 bra 	$L__BB0_4;
	cvta.to.global.u64 	%rd18, %rd13;
	mul.wide.s32 	%rd19, %r1, 8;
	add.s64 	%rd20, %rd18, %rd19;
	ld.global.f64 	%fd381, [%rd20];
	mul.lo.s32 	%r167, %r1, 784;
	cvta.to.global.u64 	%rd21, %rd11;
	add.s64 	%rd3, %rd21, 64;
	cvta.to.global.u64 	%rd22, %rd15;
	add.s64 	%rd36, %rd22, 64;
	mov.b32 	%r168, 0;
$L__BB0_2:
	mul.wide.s32 	%rd23, %r167, 8;
	add.s64 	%rd24, %rd3, %rd23;
	ld.global.f64 	%fd68, [%rd24+-64];
	ld.global.f64 	%fd69, [%rd36+-64];
	fma.rn.f64 	%fd70, %fd68, %fd69, %fd381;
	ld.global.f64 	%fd71, [%rd24+-56];
	ld.global.f64 	%fd72, [%rd36+-56];
	fma.rn.f64 	%fd73, %fd71, %fd72, %fd70;
	ld.global.f64 	%fd74, [%rd24+-48];
	ld.global.f64 	%fd75, [%rd36+-48];
	fma.rn.f64 	%fd76, %fd74, %fd75, %fd73;
	ld.global.f64 	%fd77, [%rd24+-40];
	ld.global.f64 	%fd78, [%rd36+-40];
	fma.rn.f64 	%fd79, %fd77, %fd78, %fd76;
	ld.global.f64 	%fd80, [%rd24+-32];
	ld.global.f64 	%fd81, [%rd36+-32];
	fma.rn.f64 	%fd82, %fd80, %fd81, %fd79;
	ld.global.f64 	%fd83, [%rd24+-24];
	ld.global.f64 	%fd84, [%rd36+-24];
	fma.rn.f64 	%fd85, %fd83, %fd84, %fd82;
	ld.global.f64 	%fd86, [%rd24+-16];
	ld.global.f64 	%fd87, [%rd36+-16];
	fma.rn.f64 	%fd88, %fd86, %fd87, %fd85;
	ld.global.f64 	%fd89, [%rd24+-8];
	ld.global.f64 	%fd90, [%rd36+-8];
	fma.rn.f64 	%fd91, %fd89, %fd90, %fd88;
	ld.global.f64 	%fd92, [%rd24];
	ld.global.f64 	%fd93, [%rd36];
	fma.rn.f64 	%fd94, %fd92, %fd93, %fd91;
	ld.global.f64 	%fd95, [%rd24+8];
	ld.global.f64 	%fd96, [%rd36+8];
	fma.rn.f64 	%fd97, %fd95, %fd96, %fd94;
	ld.global.f64 	%fd98, [%rd24+16];
	ld.global.f64 	%fd99, [%rd36+16];
	fma.rn.f64 	%fd100, %fd98, %fd99, %fd97;
	ld.global.f64 	%fd101, [%rd24+24];
	ld.global.f64 	%fd102, [%rd36+24];
	fma.rn.f64 	%fd103, %fd101, %fd102, %fd100;
	ld.global.f64 	%fd104, [%rd24+32];
	ld.global.f64 	%fd105, [%rd36+32];
	fma.rn.f64 	%fd106, %fd104, %fd105, %fd103;
	ld.global.f64 	%fd107, [%rd24+40];
	ld.global.f64 	%fd108, [%rd36+40];
	fma.rn.f64 	%fd109, %fd107, %fd108, %fd106;
	ld.global.f64 	%fd110, [%rd24+48];
	ld.global.f64 	%fd111, [%rd36+48];
	fma.rn.f64 	%fd112, %fd110, %fd111, %fd109;
	ld.global.f64 	%fd113, [%rd24+56];
	ld.global.f64 	%fd114, [%rd36+56];
	fma.rn.f64 	%fd381, %fd113, %fd114, %fd112;
	add.s32 	%r168, %r168, 16;
	add.s32 	%r167, %r167, 16;
	add.s64 	%rd36, %rd36, 128;
	setp.ne.s32 	%p2, %r168, 784;
	@%p2 bra 	$L__BB0_2;
	max.f64 	%fd115, %fd381, 0d0000000000000000;
	add.s64 	%rd26, %rd2, %rd19;
	st.global.f64 	[%rd26], %fd115;
$L__BB0_4:
	bar.sync 	0;
	setp.gt.s32 	%p3, %r1, 9;
	@%p3 bra 	$L__BB0_8;
	cvta.to.global.u64 	%rd27, %rd14;
	mul.wide.s32 	%rd28, %r1, 8;
	add.s64 	%rd29, %rd27, %rd28;
	ld.global.f64 	%fd382, [%rd29];
	shl.b32 	%r169, %r1, 7;
	cvta.to.global.u64 	%rd30, %rd12;
	add.s64 	%rd7, %rd30, 64;
	add.s64 	%rd37, %rd2, 64;
	mov.b32 	%r170, 0;
$L__BB0_6:
	mul.wide.s32 	%rd31, %r169, 8;
	add.s64 	%rd32, %rd7, %rd31;
	ld.global.f64 	%fd116, [%rd32+-64];
	ld.global.f64 	%fd117, [%rd37+-64];
	fma.rn.f64 	%fd118, %fd116, %fd117, %fd382;
	ld.global.f64 	%fd119, [%rd32+-56];
	ld.global.f64 	%fd120, [%rd37+-56];
	fma.rn.f64 	%fd121, %fd119, %fd120, %fd118;
	ld.global.f64 	%fd122, [%rd32+-48];
	ld.global.f64 	%fd123, [%rd37+-48];
	fma.rn.f64 	%fd124, %fd122, %fd123, %fd121;
	ld.global.f64 	%fd125, [%rd32+-40];
	ld.global.f64 	%fd126, [%rd37+-40];
	fma.rn.f64 	%fd127, %fd125, %fd126, %fd124;
	ld.global.f64 	%fd128, [%rd32+-32];
	ld.global.f64 	%fd129, [%rd37+-32];
	fma.rn.f64 	%fd130, %fd128, %fd129, %fd127;
	ld.global.f64 	%fd131, [%rd32+-24];
	ld.global.f64 	%fd132, [%rd37+-24];
	fma.rn.f64 	%fd133, %fd131, %fd132, %fd130;
	ld.global.f64 	%fd134, [%rd32+-16];
	ld.global.f64 	%fd135, [%rd37+-16];
	fma.rn.f64 	%fd136, %fd134, %fd135, %fd133;
	ld.global.f64 	%fd137, [%rd32+-8];
	ld.global.f64 	%fd138, [%rd37+-8];
	fma.rn.f64 	%fd139, %fd137, %fd138, %fd136;
	ld.global.f64 	%fd140, [%rd32];
	ld.global.f64 	%fd141, [%rd37];
	fma.rn.f64 	%fd142, %fd140, %fd141, %fd139;
	ld.global.f64 	%fd143, [%rd32+8];
	ld.global.f64 	%fd144, [%rd37+8];
	fma.rn.f64 	%fd145, %fd143, %fd144, %fd142;
	ld.global.f64 	%fd146, [%rd32+16];
	ld.global.f64 	%fd147, [%rd37+16];
	fma.rn.f64 	%fd148, %fd146, %fd147, %fd145;
	ld.global.f64 	%fd149, [%rd32+24];
	ld.global.f64 	%fd150, [%rd37+24];
	fma.rn.f64 	%fd151, %fd149, %fd150, %fd148;
	ld.global.f64 	%fd152, [%rd32+32];
	ld.global.f64 	%fd153, [%rd37+32];
	fma.rn.f64 	%fd154, %fd152, %fd153, %fd151;
	ld.global.f64 	%fd155, [%rd32+40];
	ld.global.f64 	%fd156, [%rd37+40];
	fma.rn.f64 	%fd157, %fd155, %fd156, %fd154;
	ld.global.f64 	%fd158, [%rd32+48];
	ld.global.f64 	%fd159, [%rd37+48];
	fma.rn.f64 	%fd160, %fd158, %fd159, %fd157;
	ld.global.f64 	%fd161, [%rd32+56];
	ld.global.f64 	%fd162, [%rd37+56];
	fma.rn.f64 	%fd382, %fd161, %fd162, %fd160;
	add.s32 	%r170, %r170, 16;
	add.s32 	%r169, %r169, 16;
	add.s64 	%rd37, %rd37, 128;
	setp.ne.s32 	%p4, %r170, 128;
	@%p4 bra 	$L__BB0_6;
	add.s64 	%rd34, %rd1, %rd28;
	st.global.f64 	[%rd34], %fd382;
$L__BB0_8:
	bar.sync 	0;
	setp.ne.s32 	%p5, %r1, 0;
	@%p5 bra 	$L__BB0_42;
	ld.global.f64 	%fd163, [%rd1];
	ld.global.f64 	%fd7, [%rd1+8];
	setp.gt.f64 	%p6, %fd7, %fd163;
	selp.f64 	%fd164, %fd7, %fd163, %p6;
	ld.global.f64 	%fd8, [%rd1+16];
	setp.gt.f64 	%p7, %fd8, %fd164;
	selp.f64 	%fd165, %fd8, %fd164, %p7;
	ld.global.f64 	%fd9, [%rd1+24];
	setp.gt.f64 	%p8, %fd9, %fd165;
	selp.f64 	%fd166, %fd9, %fd165, %p8;
	ld.global.f64 	%fd10, [%rd1+32];
	setp.gt.f64 	%p9, %fd10, %fd166;
	selp.f64 	%fd167, %fd10, %fd166, %p9;
	ld.global.f64 	%fd11, [%rd1+40];
	setp.gt.f64 	%p10, %fd11, %fd167;
	selp.f64 	%fd168, %fd11, %fd167, %p10;
	ld.global.f64 	%fd12, [%rd1+48];
	setp.gt.f64 	%p11, %fd12, %fd168;
	selp.f64 	%fd169, %fd12, %fd168, %p11;
	ld.global.f64 	%fd13, [%rd1+56];
	setp.gt.f64 	%p12, %fd13, %fd169;
	selp.f64 	%fd170, %fd13, %fd169, %p12;
	ld.global.f64 	%fd14, [%rd1+64];
	setp.gt.f64 	%p13, %fd14, %fd170;
	selp.f64 	%fd171, %fd14, %fd170, %p13;
	ld.global.f64 	%fd15, [%rd1+72];
	setp.gt.f64 	%p14, %fd15, %fd171;
	selp.f64 	%fd16, %fd15, %fd171, %p14;
	sub.f64 	%fd17, %fd163, %fd16;
	fma.rn.f64 	%fd172, %fd17, 0d3FF71547652B82FE, 0d4338000000000000;
	{
	.reg .b32 %temp; 
	mov.b64 	{%r12, %temp}, %fd172;
	}
	mov.f64 	%fd173, 0dC338000000000000;
	add.rn.f64 	%fd174, %fd172, %fd173;
	fma.rn.f64 	%fd175, %fd174, 0dBFE62E42FEFA39EF, %fd17;
	fma.rn.f64 	%fd176, %fd174, 0dBC7ABC9E3B39803F, %fd175;
	fma.rn.f64 	%fd177, %fd176, 0d3E5ADE1569CE2BDF, 0d3E928AF3FCA213EA;
	fma.rn.f64 	%fd178, %fd177, %fd176, 0d3EC71DEE62401315;
	fma.rn.f64 	%fd179, %fd178, %fd176, 0d3EFA01997C89EB71;
	fma.rn.f64 	%fd180, %fd179, %fd176, 0d3F2A01A014761F65;
	fma.rn.f64 	%fd181, %fd180, %fd176, 0d3F56C16C1852B7AF;
	fma.rn.f64 	%fd182, %fd181, %fd176, 0d3F81111111122322;
	fma.rn.f64 	%fd183, %fd182, %fd176, 0d3FA55555555502A1;
	fma.rn.f64 	%fd184, %fd183, %fd176, 0d3FC5555555555511;
	fma.rn.f64 	%fd185, %fd184, %fd176, 0d3FE000000000000B;
	fma.rn.f64 	%fd186, %fd185, %fd176, 0d3FF0000000000000;
	fma.rn.f64 	%fd187, %fd186, %fd176, 0d3FF0000000000000;
	{
	.reg .b32 %temp; 
	mov.b64 	{%r13, %temp}, %fd187;
	}
	{
	.reg .b32 %temp; 
	mov.b64 	{%temp, %r14}, %fd187;
	}
	shl.b32 	%r47, %r12, 20;
	add.s32 	%r48, %r47, %r14;
	mov.b64 	%fd383, {%r13, %r48};
	{
	.reg .b32 %temp; 
	mov.b64 	{%temp, %r49}, %fd17;
	}
	mov.b32 	%f11, %r49;
	abs.f32 	%f1, %f11;
	setp.lt.f32 	%p15, %f1, 0f4086232B;
	@%p15 bra 	$L__BB0_12;
	setp.lt.f64 	%p16, %fd17, 0d0000000000000000;
	add.f64 	%fd188, %fd17, 0d7FF0000000000000;
	selp.f64 	%fd383, 0d0000000000000000, %fd188, %p16;
	setp.geu.f32 	%p17, %f1, 0f40874800;
	@%p17 bra 	$L__BB0_12;
	shr.u32 	%r50, %r12, 31;
	add.s32 	%r51, %r12, %r50;
	shr.s32 	%r52, %r51, 1;
	shl.b32 	%r53, %r52, 20;
	add.s32 	%r54, %r14, %r53;
	mov.b64 	%fd189, {%r13, %r54};
	sub.s32 	%r55, %r12, %r52;
	shl.b32 	%r56, %r55, 20;
	add.s32 	%r57, %r56, 1072693248;
	mov.b32 	%r58, 0;
	mov.b64 	%fd190, {%r58, %r57};
	mul.f64 	%fd383, %fd190, %fd189;
$L__BB0_12:
	sub.f64 	%fd22, %fd7, %fd16;
	fma.rn.f64 	%fd191, %fd22, 0d3FF71547652B82FE, 0d4338000000000000;
	{
	.reg .b32 %temp; 
	mov.b64 	{%r15, %temp}, %fd191;
	}
	mov.f64 	%fd192, 0dC338000000000000;
	add.rn.f64 	%fd193, %fd191, %fd192;
	fma.rn.f64 	%fd194, %fd193, 0dBFE62E42FEFA39EF, %fd22;
	fma.rn.f64 	%fd195, %fd193, 0dBC7ABC9E3B39803F, %fd194;
	fma.rn.f64 	%fd196, %fd195, 0d3E5ADE1569CE2BDF, 0d3E928AF3FCA213EA;
	fma.rn.f64 	%fd197, %fd196, %fd195, 0d3EC71DEE62401315;
	fma.rn.f64 	%fd198, %fd197, %fd195, 0d3EFA01997C89EB71;
	fma.rn.f64 	%fd199, %fd198, %fd195, 0d3F2A01A014761F65;
	fma.rn.f64 	%fd200, %fd199, %fd195, 0d3F56C16C1852B7AF;
	fma.rn.f64 	%fd201, %fd200, %fd195, 0d3F81111111122322;
	fma.rn.f64 	%fd202, %fd201, %fd195, 0d3FA55555555502A1;
	fma.rn.f64 	%fd203, %fd202, %fd195, 0d3FC5555555555511;
	fma.rn.f64 	%fd204, %fd203, %fd195, 0d3FE000000000000B;
	fma.rn.f64 	%fd205, %fd204, %fd195, 0d3FF0000000000000;
	fma.rn.f64 	%fd206, %fd205, %fd195, 0d3FF0000000000000;
	{
	.reg .b32 %temp; 
	mov.b64 	{%r16, %temp}, %fd206;
	}
	{
	.reg .b32 %temp; 
	mov.b64 	{%temp, %r17}, %fd206;
	}
	shl.b32 	%r59, %r15, 20;
	add.s32 	%r60, %r59, %r17;
	mov.b64 	%fd384, {%r16, %r60};
	{
	.reg .b32 %temp; 
	mov.b64 	{%temp, %r61}, %fd22;
	}
	mov.b32 	%f12, %r61;
	abs.f32 	%f2, %f12;
	setp.lt.f32 	%p18, %f2, 0f4086232B;
	@%p18 bra 	$L__BB0_15;
	setp.lt.f64 	%p19, %fd22, 0d0000000000000000;
	add.f64 	%fd207, %fd22, 0d7FF0000000000000;
	selp.f64 	%fd384, 0d0000000000000000, %fd207, %p19;
	setp.geu.f32 	%p20, %f2, 0f40874800;
	@%p20 bra 	$L__BB0_15;
	shr.u32 	%r62, %r15, 31;
	add.s32 	%r63, %r15, %r62;
	shr.s32 	%r64, %r63, 1;
	shl.b32 	%r65, %r64, 20;
	add.s32 	%r66, %r17, %r65;
	mov.b64 	%fd208, {%r16, %r66};
	sub.s32 	%r67, %r15, %r64;
	shl.b32 	%r68, %r67, 20;
	add.s32 	%r69, %r68, 1072693248;
	mov.b32 	%r70, 0;
	mov.b64 	%fd209, {%r70, %r69};
	mul.f64 	%fd384, %fd209, %fd208;
$L__BB0_15:
	sub.f64 	%fd27, %fd8, %fd16;
	fma.rn.f64 	%fd210, %fd27, 0d3FF71547652B82FE, 0d4338000000000000;
	{
	.reg .b32 %temp; 
	mov.b64 	{%r18, %temp}, %fd210;
	}
	mov.f64 	%fd211, 0dC338000000000000;
	add.rn.f64 	%fd212, %fd210, %fd211;
	fma.rn.f64 	%fd213, %fd212, 0dBFE62E42FEFA39EF, %fd27;
	fma.rn.f64 	%fd214, %fd212, 0dBC7ABC9E3B39803F, %fd213;
	fma.rn.f64 	%fd215, %fd214, 0d3E5ADE1569CE2BDF, 0d3E928AF3FCA213EA;
	fma.rn.f64 	%fd216, %fd215, %fd214, 0d3EC71DEE62401315;
	fma.rn.f64 	%fd217, %fd216, %fd214, 0d3EFA01997C89EB71;
	fma.rn.f64 	%fd218, %fd217, %fd214, 0d3F2A01A014761F65;
	fma.rn.f64 	%fd219, %fd218, %fd214, 0d3F56C16C1852B7AF;
	fma.rn.f64 	%fd220, %fd219, %fd214, 0d3F81111111122322;
	fma.rn.f64 	%fd221, %fd220, %fd214, 0d3FA55555555502A1;
	fma.rn.f64 	%fd222, %fd221, %fd214, 0d3FC5555555555511;
	fma.rn.f64 	%fd223, %fd222, %fd214, 0d3FE000000000000B;
	fma.rn.f64 	%fd224, %fd223, %fd214, 0d3FF0000000000000;
	fma.rn.f64 	%fd225, %fd224, %fd214, 0d3FF0000000000000;
	{
	.reg .b32 %temp; 
	mov.b64 	{%r19, %temp}, %fd225;
	}
	{
	.reg .b32 %temp; 
	mov.b64 	{%temp, %r20}, %fd225;
	}
	shl.b32 	%r71, %r18, 20;
	add.s32 	%r72, %r71, %r20;
	mov.b64 	%fd385, {%r19, %r72};
	{
	.reg .b32 %temp; 
	mov.b64 	{%temp, %r73}, %fd27;
	}
	mov.b32 	%f13, %r73;
	abs.f32 	%f3, %f13;
	setp.lt.f32 	%p21, %f3, 0f4086232B;
	@%p21 bra 	$L__BB0_18;
	setp.lt.f64 	%p22, %fd27, 0d0000000000000000;
	add.f64 	%fd226, %fd27, 0d7FF0000000000000;
	selp.f64 	%fd385, 0d0000000000000000, %fd226, %p22;
	setp.geu.f32 	%p23, %f3, 0f40874800;
	@%p23 bra 	$L__BB0_18;
	shr.u32 	%r74, %r18, 31;
	add.s32 	%r75, %r18, %r74;
	shr.s32 	%r76, %r75, 1;
	shl.b32 	%r77, %r76, 20;
	add.s32 	%r78, %r20, %r77;
	mov.b64 	%fd227, {%r19, %r78};
	sub.s32 	%r79, %r18, %r76;
	shl.b32 	%r80, %r79, 20;
	add.s32 	%r81, %r80, 1072693248;
	mov.b32 	%r82, 0;
	mov.b64 	%fd228, {%r82, %r81};
	mul.f64 	%fd385, %fd228, %fd227;
$L__BB0_18:
	sub.f64 	%fd32, %fd9, %fd16;
	fma.rn.f64 	%fd229, %fd32, 0d3FF71547652B82FE, 0d4338000000000000;
	{
	.reg .b32 %temp; 
	mov.b64 	{%r21, %temp}, %fd229;
	}
	mov.f64 	%fd230, 0dC338000000000000;
	add.rn.f64 	%fd231, %fd229, %fd230;
	fma.rn.f64 	%fd232, %fd231, 0dBFE62E42FEFA39EF, %fd32;
	fma.rn.f64 	%fd233, %fd231, 0dBC7ABC9E3B39803F, %fd232;
	fma.rn.f64 	%fd234, %fd233, 0d3E5ADE1569CE2BDF, 0d3E928AF3FCA213EA;
	fma.rn.f64 	%fd235, %fd234, %fd233, 0d3EC71DEE62401315;
	fma.rn.f64 	%fd236, %fd235, %fd233, 0d3EFA01997C89EB71;
	fma.rn.f64 	%fd237, %fd236, %fd233, 0d3F2A01A014761F65;
	fma.rn.f64 	%fd238, %fd237, %fd233, 0d3F56C16C1852B7AF;
	fma.rn.f64 	%fd239, %fd238, %fd233, 0d3F81111111122322;
	fma.rn.f64 	%fd240, %fd239, %fd233, 0d3FA55555555502A1;
	fma.rn.f64 	%fd241, %fd240, %fd233, 0d3FC5555555555511;
	fma.rn.f64 	%fd242, %fd241, %fd233, 0d3FE000000000000B;
	fma.rn.f64 	%fd243, %fd242, %fd233, 0d3FF0000000000000;
	fma.rn.f64 	%fd244, %fd243, %fd233, 0d3FF0000000000000;
	{
	.reg .b32 %temp; 
	mov.b64 	{%r22, %temp}, %fd244;
	}
	{
	.reg .b32 %temp; 
	mov.b64 	{%temp, %r23}, %fd244;
	}
	shl.b32 	%r83, %r21, 20;
	add.s32 	%r84, %r83, %r23;
	mov.b64 	%fd386, {%r22, %r84};
	{
	.reg .b32 %temp; 
	mov.b64 	{%temp, %r85}, %fd32;
	}
	mov.b32 	%f14, %r85;
	abs.f32 	%f4, %f14;
	setp.lt.f32 	%p24, %f4, 0f4086232B;
	@%p24 bra 	$L__BB0_21;
	setp.lt.f64 	%p25, %fd32, 0d0000000000000000;
	add.f64 	%fd245, %fd32, 0d7FF0000000000000;
	selp.f64 	%fd386, 0d0000000000000000, %fd245, %p25;
	setp.geu.f32 	%p26, %f4, 0f40874800;
	@%p26 bra 	$L__BB0_21;
	shr.u32 	%r86, %r21, 31;
	add.s32 	%r87, %r21, %r86;
	shr.s32 	%r88, %r87, 1;
	shl.b32 	%r89, %r88, 20;
	add.s32 	%r90, %r23, %r89;
	mov.b64 	%fd246, {%r22, %r90};
	sub.s32 	%r91, %r21, %r88;
	shl.b32 	%r92, %r91, 20;
	add.s32 	%r93, %r92, 1072693248;
	mov.b32 	%r94, 0;
	mov.b64 	%fd247, {%r94, %r93};
	mul.f64 	%fd386, %fd247, %fd246;
$L__BB0_21:
	sub.f64 	%fd37, %fd10, %fd16;
	fma.rn.f64 	%fd248, %fd37, 0d3FF71547652B82FE, 0d4338000000000000;
	{
	.reg .b32 %temp; 
	mov.b64 	{%r24, %temp}, %fd248;
	}
	mov.f64 	%fd249, 0dC338000000000000;
	add.rn.f64 	%fd250, %fd248, %fd249;
	fma.rn.f64 	%fd251, %fd250, 0dBFE62E42FEFA39EF, %fd37;
	fma.rn.f64 	%fd252, %fd250, 0dBC7ABC9E3B39803F, %fd251;
	fma.rn.f64 	%fd253, %fd252, 0d3E5ADE1569CE2BDF, 0d3E928AF3FCA213EA;
	fma.rn.f64 	%fd254, %fd253, %fd252, 0d3EC71DEE62401315;
	fma.rn.f64 	%fd255, %fd254, %fd252, 0d3EFA01997C89EB71;
	fma.rn.f64 	%fd256, %fd255, %fd252, 0d3F2A01A014761F65;
	fma.rn.f64 	%fd257, %fd256, %fd252, 0d3F56C16C1852B7AF;
	fma.rn.f64 	%fd258, %fd257, %fd252, 0d3F81111111122322;
	fma.rn.f64 	%fd259, %fd258, %fd252, 0d3FA55555555502A1;
	fma.rn.f64 	%fd260, %fd259, %fd252, 0d3FC5555555555511;
	fma.rn.f64 	%fd261, %fd260, %fd252, 0d3FE000000000000B;
	fma.rn.f64 	%fd262, %fd261, %fd252, 0d3FF0000000000000;
	fma.rn.f64 	%fd263, %fd262, %fd252, 0d3FF0000000000000;
	{
	.reg .b32 %temp; 
	mov.b64 	{%r25, %temp}, %fd263;
	}
	{
	.reg .b32 %temp; 
	mov.b64 	{%temp, %r26}, %fd263;
	}
	shl.b32 	%r95, %r24, 20;
	add.s32 	%r96, %r95, %r26;
	mov.b64 	%fd387, {%r25, %r96};
	{
	.reg .b32 %temp; 
	mov.b64 	{%temp, %r97}, %fd37;
	}
	mov.b32 	%f15, %r97;
	abs.f32 	%f5, %f15;
	setp.lt.f32 	%p27, %f5, 0f4086232B;
	@%p27 bra 	$L__BB0_24;
	setp.lt.f64 	%p28, %fd37, 0d0000000000000000;
	add.f64 	%fd264, %fd37, 0d7FF0000000000000;
	selp.f64 	%fd387, 0d0000000000000000, %fd264, %p28;
	setp.geu.f32 	%p29, %f5, 0f40874800;
	@%p29 bra 	$L__BB0_24;
	shr.u32 	%r98, %r24, 31;
	add.s32 	%r99, %r24, %r98;
	shr.s32 	%r100, %r99, 1;
	shl.b32 	%r101, %r100, 20;
	add.s32 	%r102, %r26, %r101;
	mov.b64 	%fd265, {%r25, %r102};
	sub.s32 	%r103, %r24, %r100;
	shl.b32 	%r104, %r103, 20;
	add.s32 	%r105, %r104, 1072693248;
	mov.b32 	%r106, 0;
	mov.b64 	%fd266, {%r106, %r105};
	mul.f64 	%fd387, %fd266, %fd265;
$L__BB0_24:
	sub.f64 	%fd42, %fd11, %fd16;
	fma.rn.f64 	%fd267, %fd42, 0d3FF71547652B82FE, 0d4338000000000000;
	{
	.reg .b32 %temp; 
	mov.b64 	{%r27, %temp}, %fd267;
	}
	mov.f64 	%fd268, 0dC338000000000000;
	add.rn.f64 	%fd269, %fd267, %fd268;
	fma.rn.f64 	%fd270, %fd269, 0dBFE62E42FEFA39EF, %fd42;
	fma.rn.f64 	%fd271, %fd269, 0dBC7ABC9E3B39803F, %fd270;
	fma.rn.f64 	%fd272, %fd271, 0d3E5ADE1569CE2BDF, 0d3E928AF3FCA213EA;
	fma.rn.f64 	%fd273, %fd272, %fd271, 0d3EC71DEE62401315;
	fma.rn.f64 	%fd274, %fd273, %fd271, 0d3EFA01997C89EB71;
	fma.rn.f64 	%fd275, %fd274, %fd271, 0d3F2A01A014761F65;
	fma.rn.f64 	%fd276, %fd275, %fd271, 0d3F56C16C1852B7AF;
	fma.rn.f64 	%fd277, %fd276, %fd271, 0d3F81111111122322;
	fma.rn.f64 	%fd278, %fd277, %fd271, 0d3FA55555555502A1;
	fma.rn.f64 	%fd279, %fd278, %fd271, 0d3FC5555555555511;
	fma.rn.f64 	%fd280, %fd279, %fd271, 0d3FE000000000000B;
	fma.rn.f64 	%fd281, %fd280, %fd271, 0d3FF0000000000000;
	fma.rn.f64 	%fd282, %fd281, %fd271, 0d3FF0000000000000;
	{
	.reg .b32 %temp; 
	mov.b64 	{%r28, %temp}, %fd282;
	}
	{
	.reg .b32 %temp; 
	mov.b64 	{%temp, %r29}, %fd282;
	}
	shl.b32 	%r107, %r27, 20;
	add.s32 	%r108, %r107, %r29;
	mov.b64 	%fd388, {%r28, %r108};
	{
	.reg .b32 %temp; 
	mov.b64 	{%temp, %r109}, %fd42;
	}
	mov.b32 	%f16, %r109;
	abs.f32 	%f6, %f16;
	setp.lt.f32 	%p30, %f6, 0f4086232B;
	@%p30 bra 	$L__BB0_27;
	setp.lt.f64 	%p31, %fd42, 0d0000000000000000;
	add.f64 	%fd283, %fd42, 0d7FF0000000000000;
	selp.f64 	%fd388, 0d0000000000000000, %fd283, %p31;
	setp.geu.f32 	%p32, %f6, 0f40874800;
	@%p32 bra 	$L__BB0_27;
	shr.u32 	%r110, %r27, 31;
	add.s32 	%r111, %r27, %r110;
	shr.s32 	%r112, %r111, 1;
	shl.b32 	%r113, %r112, 20;
	add.s32 	%r114, %r29, %r113;
	mov.b64 	%fd284, {%r28, %r114};
	sub.s32 	%r115, %r27, %r112;
	shl.b32 	%r116, %r115, 20;
	add.s32 	%r117, %r116, 1072693248;
	mov.b32 	%r118, 0;
	mov.b64 	%fd285, {%r118, %r117};
	mul.f64 	%fd388, %fd285, %fd284;
$L__BB0_27:
	sub.f64 	%fd47, %fd12, %fd16;
	fma.rn.f64 	%fd286, %fd47, 0d3FF71547652B82FE, 0d4338000000000000;
	{
	.reg .b32 %temp; 
	mov.b64 	{%r30, %temp}, %fd286;
	}
	mov.f64 	%fd287, 0dC338000000000000;
	add.rn.f64 	%fd288, %fd286, %fd287;
	fma.rn.f64 	%fd289, %fd288, 0dBFE62E42FEFA39EF, %fd47;
	fma.rn.f64 	%fd290, %fd288, 0dBC7ABC9E3B39803F, %fd289;
	fma.rn.f64 	%fd291, %fd290, 0d3E5ADE1569CE2BDF, 0d3E928AF3FCA213EA;
	fma.rn.f64 	%fd292, %fd291, %fd290, 0d3EC71DEE62401315;
	fma.rn.f64 	%fd293, %fd292, %fd290, 0d3EFA01997C89EB71;
	fma.rn.f64 	%fd294, %fd293, %fd290, 0d3F2A01A014761F65;
	fma.rn.f64 	%fd295, %fd294, %fd290, 0d3F56C16C1852B7AF;
	fma.rn.f64 	%fd296, %fd295, %fd290, 0d3F81111111122322;
	fma.rn.f64 	%fd297, %fd296, %fd290, 0d3FA55555555502A1;
	fma.rn.f64 	%fd298, %fd297, %fd290, 0d3FC5555555555511;
	fma.rn.f64 	%fd299, %fd298, %fd290, 0d3FE000000000000B;
	fma.rn.f64 	%fd300, %fd299, %fd290, 0d3FF0000000000000;
	fma.rn.f64 	%fd301, %fd300, %fd290, 0d3FF0000000000000;
	{
	.reg .b32 %temp; 
	mov.b64 	{%r31, %temp}, %fd301;
	}
	{
	.reg .b32 %temp; 
	mov.b64 	{%temp, %r32}, %fd301;
	}
	shl.b32 	%r119, %r30, 20;
	add.s32 	%r120, %r119, %r32;
	mov.b64 	%fd389, {%r31, %r120};
	{
	.reg .b32 %temp; 
	mov.b64 	{%temp, %r121}, %fd47;
	}
	mov.b32 	%f17, %r121;
	abs.f32 	%f7, %f17;
	setp.lt.f32 	%p33, %f7, 0f4086232B;
	@%p33 bra 	$L__BB0_30;
	setp.lt.f64 	%p34, %fd47, 0d0000000000000000;
	add.f64 	%fd302, %fd47, 0d7FF0000000000000;
	selp.f64 	%fd389, 0d0000000000000000, %fd302, %p34;
	setp.geu.f32 	%p35, %f7, 0f40874800;
	@%p35 bra 	$L__BB0_30;
	shr.u32 	%r122, %r30, 31;
	add.s32 	%r123, %r30, %r122;
	shr.s32 	%r124, %r123, 1;
	shl.b32 	%r125, %r124, 20;
	add.s32 	%r126, %r32, %r125;
	mov.b64 	%fd303, {%r31, %r126};
	sub.s32 	%r127, %r30, %r124;
	shl.b32 	%r128, %r127, 20;
	add.s32 	%r129, %r128, 1072693248;
	mov.b32 	%r130, 0;
	mov.b64 	%fd304, {%r130, %r129};
	mul.f64 	%fd389, %fd304, %fd303;
$L__BB0_30:
	sub.f64 	%fd52, %fd13, %fd16;
	fma.rn.f64 	%fd305, %fd52, 0d3FF71547652B82FE, 0d4338000000000000;
	{
	.reg .b32 %temp; 
	mov.b64 	{%r33, %temp}, %fd305;
	}
	mov.f64 	%fd306, 0dC338000000000000;
	add.rn.f64 	%fd307, %fd305, %fd306;
	fma.rn.f64 	%fd308, %fd307, 0dBFE62E42FEFA39EF, %fd52;
	fma.rn.f64 	%fd309, %fd307, 0dBC7ABC9E3B39803F, %fd308;
	fma.rn.f64 	%fd310, %fd309, 0d3E5ADE1569CE2BDF, 0d3E928AF3FCA213EA;
	fma.rn.f64 	%fd311, %fd310, %fd309, 0d3EC71DEE62401315;
	fma.rn.f64 	%fd312, %fd311, %fd309, 0d3EFA01997C89EB71;
	fma.rn.f64 	%fd313, %fd312, %fd309, 0d3F2A01A014761F65;
	fma.rn.f64 	%fd314, %fd313, %fd309, 0d3F56C16C1852B7AF;
	fma.rn.f64 	%fd315, %fd314, %fd309, 0d3F81111111122322;
	fma.rn.f64 	%fd316, %fd315, %fd309, 0d3FA55555555502A1;
	fma.rn.f64 	%fd317, %fd316, %fd309, 0d3FC5555555555511;
	fma.rn.f64 	%fd318, %fd317, %fd309, 0d3FE000000000000B;
	fma.rn.f64 	%fd319, %fd318, %fd309, 0d3FF0000000000000;
	fma.rn.f64 	%fd320, %fd319, %fd309, 0d3FF0000000000000;
	{
	.reg .b32 %temp; 
	mov.b64 	{%r34, %temp}, %fd320;
	}
	{
	.reg .b32 %temp; 
	mov.b64 	{%temp, %r35}, %fd320;
	}
	shl.b32 	%r131, %r33, 20;
	add.s32 	%r132, %r131, %r35;
	mov.b64 	%fd390, {%r34, %r132};
	{
	.reg .b32 %temp; 
	mov.b64 	{%temp, %r133}, %fd52;
	}
	mov.b32 	%f18, %r133;
	abs.f32 	%f8, %f18;
	setp.lt.f32 	%p36, %f8, 0f4086232B;
	@%p36 bra 	$L__BB0_33;
	setp.lt.f64 	%p37, %fd52, 0d0000000000000000;
	add.f64 	%fd321, %fd52, 0d7FF0000000000000;
	selp.f64 	%fd390, 0d0000000000000000, %fd321, %p37;
	setp.geu.f32 	%p38, %f8, 0f40874800;
	@%p38 bra 	$L__BB0_33;
	shr.u32 	%r134, %r33, 31;
	add.s32 	%r135, %r33, %r134;
	shr.s32 	%r136, %r135, 1;
	shl.b32 	%r137, %r136, 20;
	add.s32 	%r138, %r35, %r137;
	mov.b64 	%fd322, {%r34, %r138};
	sub.s32 	%r139, %r33, %r136;
	shl.b32 	%r140, %r139, 20;
	add.s32 	%r141, %r140, 1072693248;
	mov.b32 	%r142, 0;
	mov.b64 	%fd323, {%r142, %r141};
	mul.f64 	%fd390, %fd323, %fd322;
$L__BB0_33:
	sub.f64 	%fd57, %fd14, %fd16;
	fma.rn.f64 	%fd324, %fd57, 0d3FF71547652B82FE, 0d4338000000000000;
	{
	.reg .b32 %temp; 
	mov.b64 	{%r36, %temp}, %fd324;
	}
	mov.f64 	%fd325, 0dC338000000000000;
	add.rn.f64 	%fd326, %fd324, %fd325;
	fma.rn.f64 	%fd327, %fd326, 0dBFE62E42FEFA39EF, %fd57;
	fma.rn.f64 	%fd328, %fd326, 0dBC7ABC9E3B39803F, %fd327;
	fma.rn.f64 	%fd329, %fd328, 0d3E5ADE1569CE2BDF, 0d3E928AF3FCA213EA;
	fma.rn.f64 	%fd330, %fd329, %fd328, 0d3EC71DEE62401315;
	fma.rn.f64 	%fd331, %fd330, %fd328, 0d3EFA01997C89EB71;
	fma.rn.f64 	%fd332, %fd331, %fd328, 0d3F2A01A014761F65;
	fma.rn.f64 	%fd333, %fd332, %fd328, 0d3F56C16C1852B7AF;
	fma.rn.f64 	%fd334, %fd333, %fd328, 0d3F81111111122322;
	fma.rn.f64 	%fd335, %fd334, %fd328, 0d3FA55555555502A1;
	fma.rn.f64 	%fd336, %fd335, %fd328, 0d3FC5555555555511;
	fma.rn.f64 	%fd337, %fd336, %fd328, 0d3FE000000000000B;
	fma.rn.f64 	%fd338, %fd337, %fd328, 0d3FF0000000000000;
	fma.rn.f64 	%fd339, %fd338, %fd328, 0d3FF0000000000000;
	{
	.reg .b32 %temp; 
	mov.b64 	{%r37, %temp}, %fd339;
	}
	{
	.reg .b32 %temp; 
	mov.b64 	{%temp, %r38}, %fd339;
	}
	shl.b32 	%r143, %r36, 20;
	add.s32 	%r144, %r143, %r38;
	mov.b64 	%fd391, {%r37, %r144};
	{
	.reg .b32 %temp; 
	mov.b64 	{%temp, %r145}, %fd57;
	}
	mov.b32 	%f19, %r145;
	abs.f32 	%f9, %f19;
	setp.lt.f32 	%p39, %f9, 0f4086232B;
	@%p39 bra 	$L__BB0_36;
	setp.lt.f64 	%p40, %fd57, 0d0000000000000000;
	add.f64 	%fd340, %fd57, 0d7FF0000000000000;
	selp.f64 	%fd391, 0d0000000000000000, %fd340, %p40;
	setp.geu.f32 	%p41, %f9, 0f40874800;
	@%p41 bra 	$L__BB0_36;
	shr.u32 	%r146, %r36, 31;
	add.s32 	%r147, %r36, %r146;
	shr.s32 	%r148, %r147, 1;
	shl.b32 	%r149, %r148, 20;
	add.s32 	%r150, %r38, %r149;
	mov.b64 	%fd341, {%r37, %r150};
	sub.s32 	%r151, %r36, %r148;
	shl.b32 	%r152, %r151, 20;
	add.s32 	%r153, %r152, 1072693248;
	mov.b32 	%r154, 0;
	mov.b64 	%fd342, {%r154, %r153};
	mul.f64 	%fd391, %fd342, %fd341;
$L__BB0_36:
	sub.f64 	%fd62, %fd15, %fd16;
	fma.rn.f64 	%fd343, %fd62, 0d3FF71547652B82FE, 0d4338000000000000;
	{
	.reg .b32 %temp; 
	mov.b64 	{%r39, %temp}, %fd343;
	}
	mov.f64 	%fd344, 0dC338000000000000;
	add.rn.f64 	%fd345, %fd343, %fd344;
	fma.rn.f64 	%fd346, %fd345, 0dBFE62E42FEFA39EF, %fd62;
	fma.rn.f64 	%fd347, %fd345, 0dBC7ABC9E3B39803F, %fd346;
	fma.rn.f64 	%fd348, %fd347, 0d3E5ADE1569CE2BDF, 0d3E928AF3FCA213EA;
	fma.rn.f64 	%fd349, %fd348, %fd347, 0d3EC71DEE62401315;
	fma.rn.f64 	%fd350, %fd349, %fd347, 0d3EFA01997C89EB71;
	fma.rn.f64 	%fd351, %fd350, %fd347, 0d3F2A01A014761F65;
	fma.rn.f64 	%fd352, %fd351, %fd347, 0d3F56C16C1852B7AF;
	fma.rn.f64 	%fd353, %fd352, %fd347, 0d3F81111111122322;
	fma.rn.f64 	%fd354, %fd353, %fd347, 0d3FA55555555502A1;
	fma.rn.f64 	%fd355, %fd354, %fd347, 0d3FC5555555555511;
	fma.rn.f64 	%fd356, %fd355, %fd347, 0d3FE000000000000B;
	fma.rn.f64 	%fd357, %fd356, %fd347, 0d3FF0000000000000;
	fma.rn.f64 	%fd358, %fd357, %fd347, 0d3FF0000000000000;
	{
	.reg .b32 %temp; 
	mov.b64 	{%r40, %temp}, %fd358;
	}
	{
	.reg .b32 %temp; 
	mov.b64 	{%temp, %r41}, %fd358;
	}
	shl.b32 	%r155, %r39, 20;
	add.s32 	%r156, %r155, %r41;
	mov.b64 	%fd392, {%r40, %r156};
	{
	.reg .b32 %temp; 
	mov.b64 	{%temp, %r157}, %fd62;
	}
	mov.b32 	%f20, %r157;
	abs.f32 	%f10, %f20;
	setp.lt.f32 	%p42, %f10, 0f4086232B;
	@%p42 bra 	$L__BB0_39;
	setp.lt.f64 	%p43, %fd62, 0d0000000000000000;
	add.f64 	%fd359, %fd62, 0d7FF0000000000000;
	selp.f64 	%fd392, 0d0000000000000000, %fd359, %p43;
	setp.geu.f32 	%p44, %f10, 0f40874800;
	@%p44 bra 	$L__BB0_39;
	shr.u32 	%r158, %r39, 31;
	add.s32 	%r159, %r39, %r158;
	shr.s32 	%r160, %r159, 1;
	shl.b32 	%r161, %r160, 20;
	add.s32 	%r162, %r41, %r161;
	mov.b64 	%fd360, {%r40, %r162};
	sub.s32 	%r163, %r39, %r160;
	shl.b32 	%r164, %r163, 20;
	add.s32 	%r165, %r164, 1072693248;
	mov.b32 	%r166, 0;
	mov.b64 	%fd361, {%r166, %r165};
	mul.f64 	%fd392, %fd361, %fd360;
$L__BB0_39:
	add.f64 	%fd362, %fd383, 0d0000000000000000;
	add.f64 	%fd363, %fd362, %fd384;
	add.f64 	%fd364, %fd363, %fd385;
	add.f64 	%fd365, %fd364, %fd386;
	add.f64 	%fd366, %fd365, %fd387;
	add.f64 	%fd367, %fd366, %fd388;
	add.f64 	%fd368, %fd367, %fd389;
	add.f64 	%fd369, %fd368, %fd390;
	add.f64 	%fd370, %fd369, %fd391;
	add.f64 	%fd67, %fd370, %fd392;
	setp.neu.f64 	%p45, %fd67, 0d0000000000000000;
	@%p45 bra 	$L__BB0_41;
	mov.b64 	%rd35, 4591870180066957722;
	st.global.u64 	[%rd1], %rd35;
	st.global.u64 	[%rd1+8], %rd35;
	st.global.u64 	[%rd1+16], %rd35;
	st.global.u64 	[%rd1+24], %rd35;
	st.global.u64 	[%rd1+32], %rd35;
	st.global.u64 	[%rd1+40], %rd35;
	st.global.u64 	[%rd1+48], %rd35;
	st.global.u64 	[%rd1+56], %rd35;
	st.global.u64 	[%rd1+64], %rd35;
	st.global.u64 	[%rd1+72], %rd35;
	bra.uni 	$L__BB0_42;
$L__BB0_41:
	div.rn.f64 	%fd371, %fd383, %fd67;
	st.global.f64 	[%rd1], %fd371;
	div.rn.f64 	%fd372, %fd384, %fd67;
	st.global.f64 	[%rd1+8], %fd372;
	div.rn.f64 	%fd373, %fd385, %fd67;
	st.global.f64 	[%rd1+16], %fd373;
	div.rn.f64 	%fd374, %fd386, %fd67;
	st.global.f64 	[%rd1+24], %fd374;
	div.rn.f64 	%fd375, %fd387, %fd67;
	st.global.f64 	[%rd1+32], %fd375;
	div.rn.f64 	%fd376, %fd388, %fd67;
	st.global.f64 	[%rd1+40], %fd376;
	div.rn.f64 	%fd377, %fd389, %fd67;
	st.global.f64 	[%rd1+48], %fd377;
	div.rn.f64 	%fd378, %fd390, %fd67;
	st.global.f64 	[%rd1+56], %fd378;
	div.rn.f64 	%fd379, %fd391, %fd67;
	st.global.f64 	[%rd1+64], %fd379;
	div.rn.f64 	%fd380, %fd392, %fd67;
	st.global.f64 	[%rd1+72], %fd380;
$L__BB0_42:
	ret;

}
	// .globl	_Z15backward_kernelPdS_S_S_S_S_S_S_
.visible .entry _Z15backward_kernelPdS_S_S_S_S_S_S_(
	.param .u64 .ptr .align 1 _Z15backward_kernelPdS_S_S_S_S_S_S__param_0,
	.param .u64 .ptr .align 1 _Z15backward_kernelPdS_S_S_S_S_S_S__param_1,
	.param .u64 .ptr .align 1 _Z15backward_kernelPdS_S_S_S_S_S_S__param_2,
	.param .u64 .ptr .align 1 _Z15backward_kernelPdS_S_S_S_S_S_S__param_3,
	.param .u64 .ptr .align 1 _Z15backward_kernelPdS_S_S_S_S_S_S__param_4,
	.param .u64 .ptr .align 1 _Z15backward_kernelPdS_S_S_S_S_S_S__param_5,
	.param .u64 .ptr .align 1 _Z15backward_kernelPdS_S_S_S_S_S_S__param_6,
	.param .u64 .ptr .align 1 _Z15backward_kernelPdS_S_S_S_S_S_S__param_7
)
{
	.reg .pred 	%p<7>;
	.reg .b32 	%r<18>;
	.reg .b64 	%rd<41>;
	.reg .b64 	%fd<191>;

	ld.param.u64 	%rd15, [_Z15backward_kernelPdS_S_S_S_S_S_S__param_0];
	ld.param.u64 	%rd19, [_Z15backward_kernelPdS_S_S_S_S_S_S__param_1];
	ld.param.u64 	%rd16, [_Z15backward_kernelPdS_S_S_S_S_S_S__param_2];
	ld.param.u64 	%rd17, [_Z15backward_kernelPdS_S_S_S_S_S_S__param_3];
	ld.param.u64 	%rd18, [_Z15backward_kernelPdS_S_S_S_S_S_S__param_4];
	ld.param.u64 	%rd20, [_Z15backward_kernelPdS_S_S_S_S_S_S__param_5];
	ld.param.u64 	%rd21, [_Z15backward_kernelPdS_S_S_S_S_S_S__param_6];
	ld.param.u64 	%rd22, [_Z15backward_kernelPdS_S_S_S_S_S_S__param_7];
	cvta.to.global.u64 	%rd1, %rd19;
	cvta.to.global.u64 	%rd2, %rd22;
	cvta.to.global.u64 	%rd3, %rd21;
	cvta.to.global.u64 	%rd4, %rd20;
	mov.u32 	%r8, %tid.x;
	mov.u32 	%r9, %ctaid.x;
	mov.u32 	%r10, %ntid.x;
	mad.lo.s32 	%r1, %r9, %r10, %r8;
	setp.gt.s32 	%p1, %r1, 127;
	@%p1 bra 	$L__BB1_4;
	ld.global.f64 	%fd3, [%rd3];
	ld.global.f64 	%fd4, [%rd2];
	sub.f64 	%fd5, %fd3, %fd4;
	mul.wide.s32 	%rd23, %r1, 8;
	add.s64 	%rd24, %rd1, %rd23;
	ld.global.f64 	%fd6, [%rd24];
	fma.rn.f64 	%fd7, %fd6, %fd5, 0d0000000000000000;
	ld.global.f64 	%fd8, [%rd3+8];
	ld.global.f64 	%fd9, [%rd2+8];
	sub.f64 	%fd10, %fd8, %fd9;
	ld.global.f64 	%fd11, [%rd24+1024];
	fma.rn.f64 	%fd12, %fd11, %fd10, %fd7;
	ld.global.f64 	%fd13, [%rd3+16];
	ld.global.f64 	%fd14, [%rd2+16];
	sub.f64 	%fd15, %fd13, %fd14;
	ld.global.f64 	%fd16, [%rd24+2048];
	fma.rn.f64 	%fd17, %fd16, %fd15, %fd12;
	ld.global.f64 	%fd18, [%rd3+24];
	ld.global.f64 	%fd19, [%rd2+24];
	sub.f64 	%fd20, %fd18, %fd19;
	ld.global.f64 	%fd21, [%rd24+3072];
	fma.rn.f64 	%fd22, %fd21, %fd20, %fd17;
	ld.global.f64 	%fd23, [%rd3+32];
	ld.global.f64 	%fd24, [%rd2+32];
	sub.f64 	%fd25, %fd23, %fd24;
	ld.global.f64 	%fd26, [%rd24+4096];
	fma.rn.f64 	%fd27, %fd26, %fd25, %fd22;
	ld.global.f64 	%fd28, [%rd3+40];
	ld.global.f64 	%fd29, [%rd2+40];
	sub.f64 	%fd30, %fd28, %fd29;
	ld.global.f64 	%fd31, [%rd24+5120];
	fma.rn.f64 	%fd32, %fd31, %fd30, %fd27;
	ld.global.f64 	%fd33, [%rd3+48];
	ld.global.f64 	%fd34, [%rd2+48];
	sub.f64 	%fd35, %fd33, %fd34;
	ld.global.f64 	%fd36, [%rd24+6144];
	fma.rn.f64 	%fd37, %fd36, %fd35, %fd32;
	ld.global.f64 	%fd38, [%rd3+56];
	ld.global.f64 	%fd39, [%rd2+56];
	sub.f64 	%fd40, %fd38, %fd39;
	ld.global.f64 	%fd41, [%rd24+7168];
	fma.rn.f64 	%fd42, %fd41, %fd40, %fd37;
	ld.global.f64 	%fd43, [%rd3+64];
	ld.global.f64 	%fd44, [%rd2+64];
	sub.f64 	%fd45, %fd43, %fd44;
	ld.global.f64 	%fd46, [%rd24+8192];
	fma.rn.f64 	%fd47, %fd46, %fd45, %fd42;
	ld.global.f64 	%fd48, [%rd3+72];
	ld.global.f64 	%fd49, [%rd2+72];
	sub.f64 	%fd50, %fd48, %fd49;
	ld.global.f64 	%fd51, [%rd24+9216];
	fma.rn.f64 	%fd52, %fd51, %fd50, %fd47;
	add.s64 	%rd25, %rd4, %rd23;
	ld.global.f64 	%fd53, [%rd25];
	setp.gt.f64 	%p2, %fd53, 0d0000000000000000;
	selp.f64 	%fd54, 0d3FF0000000000000, 0d0000000000000000, %p2;
	mul.f64 	%fd55, %fd52, %fd54;
	mul.f64 	%fd1, %fd55, 0d3F847AE147AE147B;
	cvta.to.global.u64 	%rd5, %rd18;
	cvta.to.global.u64 	%rd6, %rd15;
	mov.b32 	%r15, 0;
$L__BB1_2:
	mul.wide.u32 	%rd26, %r15, 8;
	add.s64 	%rd27, %rd5, %rd26;
	ld.global.f64 	%fd56, [%rd27];
	mul.f64 	%fd57, %fd1, %fd56;
	mad.lo.s32 	%r12, %r1, 784, %r15;
	mul.wide.s32 	%rd28, %r12, 8;
	add.s64 	%rd29, %rd6, %rd28;
	ld.global.f64 	%fd58, [%rd29];
	sub.f64 	%fd59, %fd58, %fd57;
	st.global.f64 	[%rd29], %fd59;
	ld.global.f64 	%fd60, [%rd27+8];
	mul.f64 	%fd61, %fd1, %fd60;
	ld.global.f64 	%fd62, [%rd29+8];
	sub.f64 	%fd63, %fd62, %fd61;
	st.global.f64 	[%rd29+8], %fd63;
	ld.global.f64 	%fd64, [%rd27+16];
	mul.f64 	%fd65, %fd1, %fd64;
	ld.global.f64 	%fd66, [%rd29+16];
	sub.f64 	%fd67, %fd66, %fd65;
	st.global.f64 	[%rd29+16], %fd67;
	ld.global.f64 	%fd68, [%rd27+24];
	mul.f64 	%fd69, %fd1, %fd68;
	ld.global.f64 	%fd70, [%rd29+24];
	sub.f64 	%fd71, %fd70, %fd69;
	st.global.f64 	[%rd29+24], %fd71;
	ld.global.f64 	%fd72, [%rd27+32];
	mul.f64 	%fd73, %fd1, %fd72;
	ld.global.f64 	%fd74, [%rd29+32];
	sub.f64 	%fd75, %fd74, %fd73;
	st.global.f64 	[%rd29+32], %fd75;
	ld.global.f64 	%fd76, [%rd27+40];
	mul.f64 	%fd77, %fd1, %fd76;
	ld.global.f64 	%fd78, [%rd29+40];
	sub.f64 	%fd79, %fd78, %fd77;
	st.global.f64 	[%rd29+40], %fd79;
	ld.global.f64 	%fd80, [%rd27+48];
	mul.f64 	%fd81, %fd1, %fd80;
	ld.global.f64 	%fd82, [%rd29+48];
	sub.f64 	%fd83, %fd82, %fd81;
	st.global.f64 	[%rd29+48], %fd83;
	ld.global.f64 	%fd84, [%rd27+56];
	mul.f64 	%fd85, %fd1, %fd84;
	ld.global.f64 	%fd86, [%rd29+56];
	sub.f64 	%fd87, %fd86, %fd85;
	st.global.f64 	[%rd29+56], %fd87;
	ld.global.f64 	%fd88, [%rd27+64];
	mul.f64 	%fd89, %fd1, %fd88;
	ld.global.f64 	%fd90, [%rd29+64];
	sub.f64 	%fd91, %fd90, %fd89;
	st.global.f64 	[%rd29+64], %fd91;
	ld.global.f64 	%fd92, [%rd27+72];
	mul.f64 	%fd93, %fd1, %fd92;
	ld.global.f64 	%fd94, [%rd29+72];
	sub.f64 	%fd95, %fd94, %fd93;
	st.global.f64 	[%rd29+72], %fd95;
	ld.global.f64 	%fd96, [%rd27+80];
	mul.f64 	%fd97, %fd1, %fd96;
	ld.global.f64 	%fd98, [%rd29+80];
	sub.f64 	%fd99, %fd98, %fd97;
	st.global.f64 	[%rd29+80], %fd99;
	ld.global.f64 	%fd100, [%rd27+88];
	mul.f64 	%fd101, %fd1, %fd100;
	ld.global.f64 	%fd102, [%rd29+88];
	sub.f64 	%fd103, %fd102, %fd101;
	st.global.f64 	[%rd29+88], %fd103;
	ld.global.f64 	%fd104, [%rd27+96];
	mul.f64 	%fd105, %fd1, %fd104;
	ld.global.f64 	%fd106, [%rd29+96];
	sub.f64 	%fd107, %fd106, %fd105;
	st.global.f64 	[%rd29+96], %fd107;
	ld.global.f64 	%fd108, [%rd27+104];
	mul.f64 	%fd109, %fd1, %fd108;
	ld.global.f64 	%fd110, [%rd29+104];
	sub.f64 	%fd111, %fd110, %fd109;
	st.global.f64 	[%rd29+104], %fd111;
	ld.global.f64 	%fd112, [%rd27+112];
	mul.f64 	%fd113, %fd1, %fd112;
	ld.global.f64 	%fd114, [%rd29+112];
	sub.f64 	%fd115, %fd114, %fd113;
	st.global.f64 	[%rd29+112], %fd115;
	ld.global.f64 	%fd116, [%rd27+120];
	mul.f64 	%fd117, %fd1, %fd116;
	ld.global.f64 	%fd118, [%rd29+120];
	sub.f64 	%fd119, %fd118, %fd117;
	st.global.f64 	[%rd29+120], %fd119;
	add.s32 	%r15, %r15, 16;
	setp.ne.s32 	%p3, %r15, 784;
	@%p3 bra 	$L__BB1_2;
	cvta.to.global.u64 	%rd30, %rd16;
	add.s64 	%rd32, %rd30, %rd23;
	ld.global.f64 	%fd120, [%rd32];
	sub.f64 	%fd121, %fd120, %fd1;
	st.global.f64 	[%rd32], %fd121;
$L__BB1_4:
	bar.sync 	0;
	setp.ne.s32 	%p4, %r1, 0;
	@%p4 bra 	$L__BB1_9;
	add.s64 	%rd7, %rd4, 64;
	add.s64 	%rd8, %rd1, 64;
	cvta.to.global.u64 	%rd9, %rd17;
	mov.b32 	%r16, 0;
$L__BB1_6:
	mul.wide.u32 	%rd33, %r16, 8;
	add.s64 	%rd34, %rd3, %rd33;
	ld.global.f64 	%fd122, [%rd34];
	add.s64 	%rd35, %rd2, %rd33;
	ld.global.f64 	%fd123, [%rd35];
	sub.f64 	%fd124, %fd122, %fd123;
	mul.f64 	%fd2, %fd124, 0d3F847AE147AE147B;
	mul.wide.u32 	%rd36, %r16, 1024;
	add.s64 	%rd39, %rd8, %rd36;
	mov.b32 	%r17, 0;
	mov.u64 	%rd40, %rd7;
$L__BB1_7:
	ld.global.f64 	%fd125, [%rd40+-64];
	mul.f64 	%fd126, %fd2, %fd125;
	ld.global.f64 	%fd127, [%rd39+-64];
	sub.f64 	%fd128, %fd127, %fd126;
	st.global.f64 	[%rd39+-64], %fd128;
	ld.global.f64 	%fd129, [%rd40+-56];
	mul.f64 	%fd130, %fd2, %fd129;
	ld.global.f64 	%fd131, [%rd39+-56];
	sub.f64 	%fd132, %fd131, %fd130;
	st.global.f64 	[%rd39+-56], %fd132;
	ld.global.f64 	%fd133, [%rd40+-48];
	mul.f64 	%fd134, %fd2, %fd133;
	ld.global.f64 	%fd135, [%rd39+-48];
	sub.f64 	%fd136, %fd135, %fd134;
	st.global.f64 	[%rd39+-48], %fd136;
	ld.global.f64 	%fd137, [%rd40+-40];
	mul.f64 	%fd138, %fd2, %fd137;
	ld.global.f64 	%fd139, [%rd39+-40];
	sub.f64 	%fd140, %fd139, %fd138;
	st.global.f64 	[%rd39+-40], %fd140;
	ld.global.f64 	%fd141, [%rd40+-32];
	mul.f64 	%fd142, %fd2, %fd141;
	ld.global.f64 	%fd143, [%rd39+-32];
	sub.f64 	%fd144, %fd143, %fd142;
	st.global.f64 	[%rd39+-32], %fd144;
	ld.global.f64 	%fd145, [%rd40+-24];
	mul.f64 	%fd146, %fd2, %fd145;
	ld.global.f64 	%fd147, [%rd39+-24];
	sub.f64 	%fd148, %fd147, %fd146;
	st.global.f64 	[%rd39+-24], %fd148;
	ld.global.f64 	%fd149, [%rd40+-16];
	mul.f64 	%fd150, %fd2, %fd149;
	ld.global.f64 	%fd151, [%rd39+-16];
	sub.f64 	%fd152, %fd151, %fd150;
	st.global.f64 	[%rd39+-16], %fd152;
	ld.global.f64 	%fd153, [%rd40+-8];
	mul.f64 	%fd154, %fd2, %fd153;
	ld.global.f64 	%fd155, [%rd39+-8];
	sub.f64 	%fd156, %fd155, %fd154;
	st.global.f64 	[%rd39+-8], %fd156;
	ld.global.f64 	%fd157, [%rd40];
	mul.f64 	%fd158, %fd2, %fd157;
	ld.global.f64 	%fd159, [%rd39];
	sub.f64 	%fd160, %fd159, %fd158;
	st.global.f64 	[%rd39], %fd160;
	ld.global.f64 	%fd161, [%rd40+8];
	mul.f64 	%fd162, %fd2, %fd161;
	ld.global.f64 	%fd163, [%rd39+8];
	sub.f64 	%fd164, %fd163, %fd162;
	st.global.f64 	[%rd39+8], %fd164;
	ld.global.f64 	%fd165, [%rd40+16];
	mul.f64 	%fd166, %fd2, %fd165;
	ld.global.f64 	%fd167, [%rd39+16];
	sub.f64 	%fd168, %fd167, %fd166;
	st.global.f64 	[%rd39+16], %fd168;
	ld.global.f64 	%fd169, [%rd40+24];
	mul.f64 	%fd170, %fd2, %fd169;
	ld.global.f64 	%fd171, [%rd39+24];
	sub.f64 	%fd172, %fd171, %fd170;
	st.global.f64 	[%rd39+24], %fd172;
	ld.global.f64 	%fd173, [%rd40+32];
	mul.f64 	%fd174, %fd2, %fd173;
	ld.global.f64 	%fd175, [%rd39+32];
	sub.f64 	%fd176, %fd175, %fd174;
	st.global.f64 	[%rd39+32], %fd176;
	ld.global.f64 	%fd177, [%rd40+40];
	mul.f64 	%fd178, %fd2, %fd177;
	ld.global.f64 	%fd179, [%rd39+40];
	sub.f64 	%fd180, %fd179, %fd178;
	st.global.f64 	[%rd39+40], %fd180;
	ld.global.f64 	%fd181, [%rd40+48];
	mul.f64 	%fd182, %fd2, %fd181;
	ld.global.f64 	%fd183, [%rd39+48];
	sub.f64 	%fd184, %fd183, %fd182;
	st.global.f64 	[%rd39+48], %fd184;
	ld.global.f64 	%fd185, [%rd40+56];
	mul.f64 	%fd186, %fd2, %fd185;
	ld.global.f64 	%fd187, [%rd39+56];
	sub.f64 	%fd188, %fd187, %fd186;
	st.global.f64 	[%rd39+56], %fd188;
	add.s32 	%r17, %r17, 16;
	add.s64 	%rd40, %rd40, 128;
	add.s64 	%rd39, %rd39, 128;
	setp.ne.s32 	%p5, %r17, 128;
	@%p5 bra 	$L__BB1_7;
	add.s64 	%rd38, %rd9, %rd33;
	ld.global.f64 	%fd189, [%rd38];
	sub.f64 	%fd190, %fd189, %fd2;
	st.global.f64 	[%rd38], %fd190;
	add.s32 	%r16, %r16, 1;
	setp.ne.s32 	%p6, %r16, 10;
	@%p6 bra 	$L__BB1_6;
$L__BB1_9:
	ret;

}


// ===== COMPILED SASS (sm_100) =====

	.target	sm_100

	.elftype	@"ET_EXEC"


//--------------------- .note.nv.tkinfo           --------------------------
	.section	.note.nv.tkinfo,"",@"SHT_NOTE"
	.sectionflags	@"SHF_NOTE_NV_TKINFO"
	.tkinfo
        /*0018*/ 	.word	0x00000002
        /*0030*/ 	.string	""
        /*0030*/ 	.string	"ptxas"
        /*0030*/ 	.string	"Cuda compilation tools, release 13.0, V13.0.88"
        /*0030*/ 	.string	"Build cuda_13.0.r13.0/compiler.36424714_0"
        /*0030*/ 	.string	"-arch sm_100 -m 64 "



//--------------------- .note.nv.cuinfo           --------------------------
	.section	.note.nv.cuinfo,"",@"SHT_NOTE"
	.sectionflags	@"SHF_NOTE_NV_CUINFO"
        /*0018*/ 	.short	0x0002
        /*001a*/ 	.short	0x0064
        /*001c*/ 	.short	0x0082
	.zero		2


//--------------------- .nv.info                  --------------------------
	.section	.nv.info,"",@"SHT_CUDA_INFO"
	.align	4


	//----- nvinfo : EIATTR_REGCOUNT
	.align		4
        /*0000*/ 	.byte	0x04, 0x2f
        /*0002*/ 	.short	(.L_1 - .L_0)
	.align		4
.L_0:
        /*0004*/ 	.word	index@(_Z14forward_kernelPdS_S_S_S_S_S_)
        /*0008*/ 	.word	0x00000030


	//----- nvinfo : EIATTR_FRAME_SIZE
	.align		4
.L_1:
        /*000c*/ 	.byte	0x04, 0x11
        /*000e*/ 	.short	(.L_3 - .L_2)
	.align		4
.L_2:
        /*0010*/ 	.word	index@($__internal_0_$__cuda_sm20_div_rn_f64_full)
        /*0014*/ 	.word	0x00000000


	//----- nvinfo : EIATTR_FRAME_SIZE
	.align		4
.L_3:
        /*0018*/ 	.byte	0x04, 0x11
        /*001a*/ 	.short	(.L_5 - .L_4)
	.align		4
.L_4:
        /*001c*/ 	.word	index@(_Z14forward_kernelPdS_S_S_S_S_S_)
        /*0020*/ 	.word	0x00000000


	//----- nvinfo : EIATTR_REGCOUNT
	.align		4
.L_5:
        /*0024*/ 	.byte	0x04, 0x2f
        /*0026*/ 	.short	(.L_7 - .L_6)
	.align		4
.L_6:
        /*0028*/ 	.word	index@(_Z15backward_kernelPdS_S_S_S_S_S_S_)
        /*002c*/ 	.word	0x00000020


	//----- nvinfo : EIATTR_FRAME_SIZE
	.align		4
.L_7:
        /*0030*/ 	.byte	0x04, 0x11
        /*0032*/ 	.short	(.L_9 - .L_8)
	.align		4
.L_8:
        /*0034*/ 	.word	index@(_Z15backward_kernelPdS_S_S_S_S_S_S_)
        /*0038*/ 	.word	0x00000000


	//----- nvinfo : EIATTR_MIN_STACK_SIZE
	.align		4
.L_9:
        /*003c*/ 	.byte	0x04, 0x12
        /*003e*/ 	.short	(.L_11 - .L_10)
	.align		4
.L_10:
        /*0040*/ 	.word	index@(_Z15backward_kernelPdS_S_S_S_S_S_S_)
        /*0044*/ 	.word	0x00000000


	//----- nvinfo : EIATTR_MIN_STACK_SIZE
	.align		4
.L_11:
        /*0048*/ 	.byte	0x04, 0x12
        /*004a*/ 	.short	(.L_13 - .L_12)
	.align		4
.L_12:
        /*004c*/ 	.word	index@(_Z14forward_kernelPdS_S_S_S_S_S_)
        /*0050*/ 	.word	0x00000000
.L_13:


//--------------------- .nv.compat                --------------------------
	.section	.nv.compat,"",@"SHT_CUDA_COMPAT_INFO"
	.align	4
        /*0000*/ 	.byte	0x02, 0x09, 0x00, 0x00, 0x02, 0x02, 0x01, 0x00, 0x02, 0x05, 0x05, 0x00, 0x03, 0x07, 0x01, 0x01
        /*0010*/ 	.byte	0x02, 0x03, 0x00, 0x00, 0x02, 0x06, 0x01, 0x00, 0x04, 0x0b, 0x08, 0x00, 0x01, 0x00, 0x00, 0x00
        /*0020*/ 	.byte	0x00, 0x00, 0x00, 0x00


//--------------------- .nv.info._Z15backward_kernelPdS_S_S_S_S_S_S_ --------------------------
	.section	.nv.info._Z15backward_kernelPdS_S_S_S_S_S_S_,"",@"SHT_CUDA_INFO"
	.sectionflags	@""
	.align	4


	//----- nvinfo : EIATTR_CUDA_API_VERSION
	.align		4
        /*0000*/ 	.byte	0x04, 0x37
        /*0002*/ 	.short	(.L_15 - .L_14)
.L_14:
        /*0004*/ 	.word	0x00000082


	//----- nvinfo : EIATTR_KPARAM_INFO
	.align		4
.L_15:
        /*0008*/ 	.byte	0x04, 0x17
        /*000a*/ 	.short	(.L_17 - .L_16)
.L_16:
        /*000c*/ 	.word	0x00000000
        /*0010*/ 	.short	0x0007
        /*0012*/ 	.short	0x0038
        /*0014*/ 	.byte	0x00, 0xf5, 0x21, 0x00


	//----- nvinfo : EIATTR_KPARAM_INFO
	.align		4
.L_17:
        /*0018*/ 	.byte	0x04, 0x17
        /*001a*/ 	.short	(.L_19 - .L_18)
.L_18:
        /*001c*/ 	.word	0x00000000
        /*0020*/ 	.short	0x0006
        /*0022*/ 	.short	0x0030
        /*0024*/ 	.byte	0x00, 0xf5, 0x21, 0x00


	//----- nvinfo : EIATTR_KPARAM_INFO
	.align		4
.L_19:
        /*0028*/ 	.byte	0x04, 0x17
        /*002a*/ 	.short	(.L_21 - .L_20)
.L_20:
        /*002c*/ 	.word	0x00000000
        /*0030*/ 	.short	0x0005
        /*0032*/ 	.short	0x0028
        /*0034*/ 	.byte	0x00, 0xf5, 0x21, 0x00


	//----- nvinfo : EIATTR_KPARAM_INFO
	.align		4
.L_21:
        /*0038*/ 	.byte	0x04, 0x17
        /*003a*/ 	.short	(.L_23 - .L_22)
.L_22:
        /*003c*/ 	.word	0x00000000
        /*0040*/ 	.short	0x0004
        /*0042*/ 	.short	0x0020
        /*0044*/ 	.byte	0x00, 0xf5, 0x21, 0x00


	//----- nvinfo : EIATTR_KPARAM_INFO
	.align		4
.L_23:
        /*0048*/ 	.byte	0x04, 0x17
        /*004a*/ 	.short	(.L_25 - .L_24)
.L_24:
        /*004c*/ 	.word	0x00000000
        /*0050*/ 	.short	0x0003
        /*0052*/ 	.short	0x0018
        /*0054*/ 	.byte	0x00, 0xf5, 0x21, 0x00


	//----- nvinfo : EIATTR_KPARAM_INFO
	.align		4
.L_25:
        /*0058*/ 	.byte	0x04, 0x17
        /*005a*/ 	.short	(.L_27 - .L_26)
.L_26:
        /*005c*/ 	.word	0x00000000
        /*0060*/ 	.short	0x0002
        /*0062*/ 	.short	0x0010
        /*0064*/ 	.byte	0x00, 0xf5, 0x21, 0x00


	//----- nvinfo : EIATTR_KPARAM_INFO
	.align		4
.L_27:
        /*0068*/ 	.byte	0x04, 0x17
        /*006a*/ 	.short	(.L_29 - .L_28)
.L_28:
        /*006c*/ 	.word	0x00000000
        /*0070*/ 	.short	0x0001
        /*0072*/ 	.short	0x0008
        /*0074*/ 	.byte	0x00, 0xf5, 0x21, 0x00


	//----- nvinfo : EIATTR_KPARAM_INFO
	.align		4
.L_29:
        /*0078*/ 	.byte	0x04, 0x17
        /*007a*/ 	.short	(.L_31 - .L_30)
.L_30:
        /*007c*/ 	.word	0x00000000
        /*0080*/ 	.short	0x0000
        /*0082*/ 	.short	0x0000
        /*0084*/ 	.byte	0x00, 0xf5, 0x21, 0x00


	//----- nvinfo : EIATTR_SPARSE_MMA_MASK
	.align		4
.L_31:
        /*0088*/ 	.byte	0x03, 0x50
        /*008a*/ 	.short	0x0000


	//----- nvinfo : EIATTR_MAXREG_COUNT
	.align		4
        /*008c*/ 	.byte	0x03, 0x1b
        /*008e*/ 	.short	0x00ff


	//----- nvinfo : EIATTR_NUM_BARRIERS
	.align		4
        /*0090*/ 	.byte	0x02, 0x4c
        /*0092*/ 	.byte	0x01
	.zero		1


	//----- nvinfo : EIATTR_MERCURY_ISA_VERSION
	.align		4
        /*0094*/ 	.byte	0x03, 0x5f
        /*0096*/ 	.short	0x0101


	//----- nvinfo : EIATTR_VRC_CTA_INIT_COUNT
	.align		4
        /*0098*/ 	.byte	0x02, 0x4a
	.zero		1
	.zero		1


	//----- nvinfo : EIATTR_EXIT_INSTR_OFFSETS
	.align		4
        /*009c*/ 	.byte	0x04, 0x1c
        /*009e*/ 	.short	(.L_33 - .L_32)


	//   ....[0]....
.L_32:
        /*00a0*/ 	.word	0x000009a0


	//   ....[1]....
        /*00a4*/ 	.word	0x00001070


	//----- nvinfo : EIATTR_CRS_STACK_SIZE
	.align		4
.L_33:
        /*00a8*/ 	.byte	0x04, 0x1e
        /*00aa*/ 	.short	(.L_35 - .L_34)
.L_34:
        /*00ac*/ 	.word	0x00000000


	//----- nvinfo : EIATTR_CBANK_PARAM_SIZE
	.align		4
.L_35:
        /*00b0*/ 	.byte	0x03, 0x19
        /*00b2*/ 	.short	0x0040


	//----- nvinfo : EIATTR_PARAM_CBANK
	.align		4
        /*00b4*/ 	.byte	0x04, 0x0a
        /*00b6*/ 	.short	(.L_37 - .L_36)
	.align		4
.L_36:
        /*00b8*/ 	.word	index@(.nv.constant0._Z15backward_kernelPdS_S_S_S_S_S_S_)
        /*00bc*/ 	.short	0x0380
        /*00be*/ 	.short	0x0040


	//----- nvinfo : EIATTR_SW_WAR
	.align		4
.L_37:
        /*00c0*/ 	.byte	0x04, 0x36
        /*00c2*/ 	.short	(.L_39 - .L_38)
.L_38:
        /*00c4*/ 	.word	0x00000008
.L_39:


//--------------------- .nv.info._Z14forward_kernelPdS_S_S_S_S_S_ --------------------------
	.section	.nv.info._Z14forward_kernelPdS_S_S_S_S_S_,"",@"SHT_CUDA_INFO"
	.sectionflags	@""
	.align	4


	//----- nvinfo : EIATTR_CUDA_API_VERSION
	.align		4
        /*0000*/ 	.byte	0x04, 0x37
        /*0002*/ 	.short	(.L_41 - .L_40)
.L_40:
        /*0004*/ 	.word	0x00000082


	//----- nvinfo : EIATTR_KPARAM_INFO
	.align		4
.L_41:
        /*0008*/ 	.byte	0x04, 0x17
        /*000a*/ 	.short	(.L_43 - .L_42)
.L_42:
        /*000c*/ 	.word	0x00000000
        /*0010*/ 	.short	0x0006
        /*0012*/ 	.short	0x0030
        /*0014*/ 	.byte	0x00, 0xf5, 0x21, 0x00


	//----- nvinfo : EIATTR_KPARAM_INFO
	.align		4
.L_43:
        /*0018*/ 	.byte	0x04, 0x17
        /*001a*/ 	.short	(.L_45 - .L_44)
.L_44:
        /*001c*/ 	.word	0x00000000
        /*0020*/ 	.short	0x0005
        /*0022*/ 	.short	0x0028
        /*0024*/ 	.byte	0x00, 0xf5, 0x21, 0x00


	//----- nvinfo : EIATTR_KPARAM_INFO
	.align		4
.L_45:
        /*0028*/ 	.byte	0x04, 0x17
        /*002a*/ 	.short	(.L_47 - .L_46)
.L_46:
        /*002c*/ 	.word	0x00000000
        /*0030*/ 	.short	0x0004
        /*0032*/ 	.short	0x0020
        /*0034*/ 	.byte	0x00, 0xf5, 0x21, 0x00


	//----- nvinfo : EIATTR_KPARAM_INFO
	.align		4
.L_47:
        /*0038*/ 	.byte	0x04, 0x17
        /*003a*/ 	.short	(.L_49 - .L_48)
.L_48:
        /*003c*/ 	.word	0x00000000
        /*0040*/ 	.short	0x0003
        /*0042*/ 	.short	0x0018
        /*0044*/ 	.byte	0x00, 0xf5, 0x21, 0x00


	//----- nvinfo : EIATTR_KPARAM_INFO
	.align		4
.L_49:
        /*0048*/ 	.byte	0x04, 0x17
        /*004a*/ 	.short	(.L_51 - .L_50)
.L_50:
        /*004c*/ 	.word	0x00000000
        /*0050*/ 	.short	0x0002
        /*0052*/ 	.short	0x0010
        /*0054*/ 	.byte	0x00, 0xf5, 0x21, 0x00


	//----- nvinfo : EIATTR_KPARAM_INFO
	.align		4
.L_51:
        /*0058*/ 	.byte	0x04, 0x17
        /*005a*/ 	.short	(.L_53 - .L_52)
.L_52:
        /*005c*/ 	.word	0x00000000
        /*0060*/ 	.short	0x0001
        /*0062*/ 	.short	0x0008
        /*0064*/ 	.byte	0x00, 0xf5, 0x21, 0x00


	//----- nvinfo : EIATTR_KPARAM_INFO
	.align		4
.L_53:
        /*0068*/ 	.byte	0x04, 0x17
        /*006a*/ 	.short	(.L_55 - .L_54)
.L_54:
        /*006c*/ 	.word	0x00000000
        /*0070*/ 	.short	0x0000
        /*0072*/ 	.short	0x0000
        /*0074*/ 	.byte	0x00, 0xf5, 0x21, 0x00


	//----- nvinfo : EIATTR_SPARSE_MMA_MASK
	.align		4
.L_55:
        /*0078*/ 	.byte	0x03, 0x50
        /*007a*/ 	.short	0x0000


	//----- nvinfo : EIATTR_MAXREG_COUNT
	.align		4
        /*007c*/ 	.byte	0x03, 0x1b
        /*007e*/ 	.short	0x00ff


	//----- nvinfo : EIATTR_NUM_BARRIERS
	.align		4
        /*0080*/ 	.byte	0x02, 0x4c
        /*0082*/ 	.byte	0x01
	.zero		1


	//----- nvinfo : EIATTR_MERCURY_ISA_VERSION
	.align		4
        /*0084*/ 	.byte	0x03, 0x5f
        /*0086*/ 	.short	0x0101


	//----- nvinfo : EIATTR_VRC_CTA_INIT_COUNT
	.align		4
        /*0088*/ 	.byte	0x02, 0x4a
	.zero		1
	.zero		1


	//----- nvinfo : EIATTR_EXIT_INSTR_OFFSETS
	.align		4
        /*008c*/ 	.byte	0x04, 0x1c
        /*008e*/ 	.short	(.L_57 - .L_56)


	//   ....[0]....
.L_56:
        /*0090*/ 	.word	0x00000aa0


	//   ....[1]....
        /*0094*/ 	.word	0x00002780


	//   ....[2]....
        /*0098*/ 	.word	0x000035f0


	//----- nvinfo : EIATTR_CRS_STACK_SIZE
	.align		4
.L_57:
        /*009c*/ 	.byte	0x04, 0x1e
        /*009e*/ 	.short	(.L_59 - .L_58)
.L_58:
        /*00a0*/ 	.word	0x00000000


	//----- nvinfo : EIATTR_CBANK_PARAM_SIZE
	.align		4
.L_59:
        /*00a4*/ 	.byte	0x03, 0x19
        /*00a6*/ 	.short	0x0038


	//----- nvinfo : EIATTR_PARAM_CBANK
	.align		4
        /*00a8*/ 	.byte	0x04, 0x0a
        /*00aa*/ 	.short	(.L_61 - .L_60)
	.align		4
.L_60:
        /*00ac*/ 	.word	index@(.nv.constant0._Z14forward_kernelPdS_S_S_S_S_S_)
        /*00b0*/ 	.short	0x0380
        /*00b2*/ 	.short	0x0038


	//----- nvinfo : EIATTR_SW_WAR
	.align		4
.L_61:
        /*00b4*/ 	.byte	0x04, 0x36
        /*00b6*/ 	.short	(.L_63 - .L_62)
.L_62:
        /*00b8*/ 	.word	0x00000008
.L_63:


//--------------------- .nv.callgraph             --------------------------
	.section	.nv.callgraph,"",@"SHT_CUDA_CALLGRAPH"
	.align	4
	.sectionentsize	8
	.align		4
        /*0000*/ 	.word	0x00000000
	.align		4
        /*0004*/ 	.word	0xffffffff
	.align		4
        /*0008*/ 	.word	0x00000000
	.align		4
        /*000c*/ 	.word	0xfffffffe
	.align		4
        /*0010*/ 	.word	0x00000000
	.align		4
        /*0014*/ 	.word	0xfffffffd
	.align		4
        /*0018*/ 	.word	0x00000000
	.align		4
        /*001c*/ 	.word	0xfffffffc


//--------------------- .text._Z15backward_kernelPdS_S_S_S_S_S_S_ --------------------------
	.section	.text._Z15backward_kernelPdS_S_S_S_S_S_S_,"ax",@progbits
	.align	128
        .global         _Z15backward_kernelPdS_S_S_S_S_S_S_
        .type           _Z15backward_kernelPdS_S_S_S_S_S_S_,@function
        .size           _Z15backward_kernelPdS_S_S_S_S_S_S_,(.L_x_40 - _Z15backward_kernelPdS_S_S_S_S_S_S_)
        .other          _Z15backward_kernelPdS_S_S_S_S_S_S_,@"STO_CUDA_ENTRY STV_DEFAULT"
_Z15backward_kernelPdS_S_S_S_S_S_S_:
.text._Z15backward_kernelPdS_S_S_S_S_S_S_:
[----:B------:R-:W-:Y:S01]  /*0000*/  LDC R1, c[0x0][0x37c] ;  /* 0x0000df00ff017b82 */ /* 0x000fe20000000800 */
[----:B------:R-:W0:Y:S07]  /*0010*/  S2R R0, SR_TID.X ;  /* 0x0000000000007919 */ /* 0x000e2e0000002100 */
[----:B------:R-:W0:Y:S01]  /*0020*/  S2UR UR4, SR_CTAID.X ;  /* 0x00000000000479c3 */ /* 0x000e220000002500 */
[----:B------:R-:W1:Y:S01]  /*0030*/  LDCU.64 UR12, c[0x0][0x358] ;  /* 0x00006b00ff0c77ac */ /* 0x000e620008000a00 */
[----:B------:R-:W-:Y:S06]  /*0040*/  BSSY.RECONVERGENT B0, `(.L_x_0) ;  /* 0x0000093000007945 */ /* 0x000fec0003800200 */
[----:B------:R-:W0:Y:S02]  /*0050*/  LDC R3, c[0x0][0x360] ;  /* 0x0000d800ff037b82 */ /* 0x000e240000000800 */
[----:B0-----:R-:W-:-:S05]  /*0060*/  IMAD R0, R3, UR4, R0 ;  /* 0x0000000403007c24 */ /* 0x001fca000f8e0200 */
[----:B------:R-:W-:-:S13]  /*0070*/  ISETP.GT.AND P0, PT, R0, 0x7f, PT ;  /* 0x0000007f0000780c */ /* 0x000fda0003f04270 */
[----:B-1----:R-:W-:Y:S05]  /*0080*/  @P0 BRA `(.L_x_1) ;  /* 0x0000000800380947 */ /* 0x002fea0003800000 */
[----:B------:R-:W0:Y:S08]  /*0090*/  LDC.64 R6, c[0x0][0x3b0] ;  /* 0x0000ec00ff067b82 */ /* 0x000e300000000a00 */
[----:B------:R-:W1:Y:S08]  /*00a0*/  LDC.64 R4, c[0x0][0x3b8] ;  /* 0x0000ee00ff047b82 */ /* 0x000e700000000a00 */
[----:B------:R-:W2:Y:S01]  /*00b0*/  LDC.64 R2, c[0x0][0x388] ;  /* 0x0000e200ff027b82 */ /* 0x000ea20000000a00 */
[----:B0-----:R-:W3:Y:S04]  /*00c0*/  LDG.E.64 R8, desc[UR12][R6.64] ;  /* 0x0000000c06087981 */ /* 0x001ee8000c1e1b00 */
[----:B------:R-:W4:Y:S04]  /*00d0*/  LDG.E.64 R12, desc[UR12][R6.64+0x8] ;  /* 0x0000080c060c7981 */ /* 0x000f28000c1e1b00 */
[----:B-1----:R-:W3:Y:S04]  /*00e0*/  LDG.E.64 R10, desc[UR12][R4.64] ;  /* 0x0000000c040a7981 */ /* 0x002ee8000c1e1b00 */
[----:B------:R-:W4:Y:S01]  /*00f0*/  LDG.E.64 R22, desc[UR12][R4.64+0x8] ;  /* 0x0000080c04167981 */ /* 0x000f22000c1e1b00 */
[----:B--2---:R-:W-:-:S03]  /*0100*/  IMAD.WIDE R2, R0, 0x8, R2 ;  /* 0x0000000800027825 */ /* 0x004fc600078e0202 */
[----:B------:R-:W2:Y:S04]  /*0110*/  LDG.E.64 R16, desc[UR12][R6.64+0x10] ;  /* 0x0000100c06107981 */ /* 0x000ea8000c1e1b00 */
[----:B------:R-:W5:Y:S04]  /*0120*/  LDG.E.64 R24, desc[UR12][R2.64] ;  /* 0x0000000c02187981 */ /* 0x000f68000c1e1b00 */
[----:B------:R-:W2:Y:S04]  /*0130*/  LDG.E.64 R20, desc[UR12][R2.64+0x400] ;  /* 0x0004000c02147981 */ /* 0x000ea8000c1e1b00 */
[----:B------:R-:W2:Y:S04]  /*0140*/  LDG.E.64 R18, desc[UR12][R4.64+0x10] ;  /* 0x0000100c04127981 */ /* 0x000ea8000c1e1b00 */
[----:B------:R-:W2:Y:S04]  /*0150*/  LDG.E.64 R14, desc[UR12][R4.64+0x18] ;  /* 0x0000180c040e7981 */ /* 0x000ea8000c1e1b00 */
[----:B------:R-:W2:Y:S04]  /*0160*/  LDG.E.64 R26, desc[UR12][R4.64+0x48] ;  /* 0x0000480c041a7981 */ /* 0x000ea8000c1e1b00 */
[----:B------:R-:W2:Y:S01]  /*0170*/  LDG.E.64 R28, desc[UR12][R2.64+0x2400] ;  /* 0x0024000c021c7981 */ /* 0x000ea2000c1e1b00 */
[----:B---3--:R-:W-:-:S03]  /*0180*/  DADD R8, R8, -R10 ;  /* 0x0000000008087229 */ /* 0x008fc6000000080a */
[----:B------:R-:W3:Y:S01]  /*0190*/  LDG.E.64 R10, desc[UR12][R2.64+0x800] ;  /* 0x0008000c020a7981 */ /* 0x000ee2000c1e1b00 */
[----:B----4-:R-:W-:-:S03]  /*01a0*/  DADD R22, R12, -R22 ;  /* 0x000000000c167229 */ /* 0x010fc60000000816 */
[----:B------:R-:W4:Y:S01]  /*01b0*/  LDG.E.64 R12, desc[UR12][R2.64+0xc00] ;  /* 0x000c000c020c7981 */ /* 0x000f22000c1e1b00 */
[----:B-----5:R-:W-:-:S03]  /*01c0*/  DFMA R24, R8, R24, RZ ;  /* 0x000000180818722b */ /* 0x020fc600000000ff */
[----:B------:R-:W5:Y:S05]  /*01d0*/  LDG.E.64 R8, desc[UR12][R6.64+0x18] ;  /* 0x0000180c06087981 */ /* 0x000f6a000c1e1b00 */
[----:B--2---:R-:W-:Y:S01]  /*01e0*/  DFMA R24, R22, R20, R24 ;  /* 0x000000141618722b */ /* 0x004fe20000000018 */
[----:B------:R-:W2:Y:S04]  /*01f0*/  LDG.E.64 R20, desc[UR12][R6.64+0x20] ;  /* 0x0000200c06147981 */ /* 0x000ea8000c1e1b00 */
[----:B------:R-:W2:Y:S01]  /*0200*/  LDG.E.64 R22, desc[UR12][R4.64+0x20] ;  /* 0x0000200c04167981 */ /* 0x000ea2000c1e1b00 */
[----:B------:R-:W-:-:S03]  /*0210*/  DADD R16, R16, -R18 ;  /* 0x0000000010107229 */ /* 0x000fc60000000812 */
[----:B------:R-:W2:Y:S05]  /*0220*/  LDG.E.64 R18, desc[UR12][R2.64+0x1000] ;  /* 0x0010000c02127981 */ /* 0x000eaa000c1e1b00 */
[----:B---3--:R-:W-:Y:S01]  /*0230*/  DFMA R24, R16, R10, R24 ;  /* 0x0000000a1018722b */ /* 0x008fe20000000018 */
[----:B------:R-:W3:Y:S04]  /*0240*/  LDG.E.64 R10, desc[UR12][R4.64+0x28] ;  /* 0x0000280c040a7981 */ /* 0x000ee8000c1e1b00 */
[----:B------:R-:W3:Y:S01]  /*0250*/  LDG.E.64 R16, desc[UR12][R2.64+0x1400] ;  /* 0x0014000c02107981 */ /* 0x000ee2000c1e1b00 */
[----:B-----5:R-:W-:-:S03]  /*0260*/  DADD R14, R8, -R14 ;  /* 0x00000000080e7229 */ /* 0x020fc6000000080e */
[----:B------:R-:W3:Y:S05]  /*0270*/  LDG.E.64 R8, desc[UR12][R6.64+0x28] ;  /* 0x0000280c06087981 */ /* 0x000eea000c1e1b00 */
[----:B----4-:R-:W-:Y:S02]  /*0280*/  DFMA R24, R14, R12, R24 ;  /* 0x0000000c0e18722b */ /* 0x010fe40000000018 */
[----:B------:R-:W4:Y:S04]  /*0290*/  LDG.E.64 R14, desc[UR12][R6.64+0x30] ;  /* 0x0000300c060e7981 */ /* 0x000f28000c1e1b00 */
[----:B------:R-:W4:Y:S01]  /*02a0*/  LDG.E.64 R12, desc[UR12][R4.64+0x30] ;  /* 0x0000300c040c7981 */ /* 0x000f22000c1e1b00 */
[----:B--2---:R-:W-:-:S03]  /*02b0*/  DADD R22, R20, -R22 ;  /* 0x0000000014167229 */ /* 0x004fc60000000816 */
[----:B------:R-:W2:Y:S05]  /*02c0*/  LDG.E.64 R20, desc[UR12][R2.64+0x1800] ;  /* 0x0018000c02147981 */ /* 0x000eaa000c1e1b00 */
[----:B------:R-:W-:Y:S01]  /*02d0*/  DFMA R24, R22, R18, R24 ;  /* 0x000000121618722b */ /* 0x000fe20000000018 */
[----:B------:R-:W0:Y:S01]  /*02e0*/  LDC.64 R18, c[0x0][0x3a8] ;  /* 0x0000ea00ff127b82 */ /* 0x000e220000000a00 */
[----:B---3--:R-:W-:Y:S01]  /*02f0*/  DADD R22, R8, -R10 ;  /* 0x0000000008167229 */ /* 0x008fe2000000080a */
[----:B------:R-:W3:Y:S04]  /*0300*/  LDG.E.64 R10, desc[UR12][R6.64+0x38] ;  /* 0x0000380c060a7981 */ /* 0x000ee8000c1e1b00 */
[----:B------:R-:W3:Y:S03]  /*0310*/  LDG.E.64 R8, desc[UR12][R4.64+0x38] ;  /* 0x0000380c04087981 */ /* 0x000ee6000c1e1b00 */
[----:B------:R-:W-:Y:S01]  /*0320*/  DFMA R24, R22, R16, R24 ;  /* 0x000000101618722b */ /* 0x000fe20000000018 */
[----:B------:R-:W5:Y:S01]  /*0330*/  LDG.E.64 R16, desc[UR12][R2.64+0x1c00] ;  /* 0x001c000c02107981 */ /* 0x000f62000c1e1b00 */
[----:B----4-:R-:W-:-:S03]  /*0340*/  DADD R22, R14, -R12 ;  /* 0x000000000e167229 */ /* 0x010fc6000000080c */
[----:B------:R-:W4:Y:S04]  /*0350*/  LDG.E.64 R14, desc[UR12][R6.64+0x40] ;  /* 0x0000400c060e7981 */ /* 0x000f28000c1e1b00 */
[----:B------:R-:W4:Y:S01]  /*0360*/  LDG.E.64 R12, desc[UR12][R4.64+0x40] ;  /* 0x0000400c040c7981 */ /* 0x000f22000c1e1b00 */
[----:B--2---:R-:W-:Y:S01]  /*0370*/  DFMA R20, R22, R20, R24 ;  /* 0x000000141614722b */ /* 0x004fe20000000018 */
[----:B0-----:R-:W-:Y:S02]  /*0380*/  IMAD.WIDE R24, R0, 0x8, R18 ;  /* 0x0000000800187825 */ /* 0x001fe400078e0212 */
[----:B------:R0:W2:Y:S04]  /*0390*/  LDG.E.64 R22, desc[UR12][R6.64+0x48] ;  /* 0x0000480c06167981 */ /* 0x0000a8000c1e1b00 */
[----:B------:R-:W2:Y:S04]  /*03a0*/  LDG.E.64 R18, desc[UR12][R2.64+0x2000] ;  /* 0x0020000c02127981 */ /* 0x000ea8000c1e1b00 */
[----:B------:R-:W2:Y:S01]  /*03b0*/  LDG.E.64 R24, desc[UR12][R24.64] ;  /* 0x0000000c18187981 */ /* 0x000ea2000c1e1b00 */
[----:B0-----:R-:W-:Y:S01]  /*03c0*/  MOV R6, RZ ;  /* 0x000000ff00067202 */ /* 0x001fe20000000f00 */
[----:B------:R-:W-:Y:S01]  /*03d0*/  UMOV UR4, 0x47ae147b ;  /* 0x47ae147b00047882 */ /* 0x000fe20000000000 */
[----:B------:R-:W-:Y:S01]  /*03e0*/  UMOV UR5, 0x3f847ae1 ;  /* 0x3f847ae100057882 */ /* 0x000fe20000000000 */
[----:B---3--:R-:W-:-:S08]  /*03f0*/  DADD R8, R10, -R8 ;  /* 0x000000000a087229 */ /* 0x008fd00000000808 */
[----:B-----5:R-:W-:Y:S02]  /*0400*/  DFMA R8, R8, R16, R20 ;  /* 0x000000100808722b */ /* 0x020fe40000000014 */
[----:B----4-:R-:W-:Y:S02]  /*0410*/  DADD R12, R14, -R12 ;  /* 0x000000000e0c7229 */ /* 0x010fe4000000080c */
[----:B--2---:R-:W-:-:S06]  /*0420*/  DADD R22, R22, -R26 ;  /* 0x0000000016167229 */ /* 0x004fcc000000081a */
[----:B------:R-:W-:Y:S02]  /*0430*/  DFMA R8, R12, R18, R8 ;  /* 0x000000120c08722b */ /* 0x000fe40000000008 */
[----:B------:R-:W-:-:S06]  /*0440*/  DSETP.GT.AND P0, PT, R24, RZ, PT ;  /* 0x000000ff1800722a */ /* 0x000fcc0003f04000 */
[----:B------:R-:W-:Y:S01]  /*0450*/  DFMA R8, R22, R28, R8 ;  /* 0x0000001c1608722b */ /* 0x000fe20000000008 */
[----:B------:R-:W-:-:S07]  /*0460*/  FSEL R7, RZ, 1.875, !P0 ;  /* 0x3ff00000ff077808 */ /* 0x000fce0004000000 */
[----:B------:R-:W-:-:S08]  /*0470*/  DMUL R8, R8, R6 ;  /* 0x0000000608087228 */ /* 0x000fd00000000000 */
[----:B------:R-:W-:Y:S01]  /*0480*/  DMUL R2, R8, UR4 ;  /* 0x0000000408027c28 */ /* 0x000fe20008000000 */
[----:B------:R-:W-:-:S10]  /*0490*/  IMAD.MOV.U32 R9, RZ, RZ, RZ ;  /* 0x000000ffff097224 */ /* 0x000fd400078e00ff */
.L_x_2:
[----:B0-----:R-:W0:Y:S01]  /*04a0*/  LDC.64 R4, c[0x0][0x380] ;  /* 0x0000e000ff047b82 */ /* 0x001e220000000a00 */
[----:B------:R-:W-:-:S07]  /*04b0*/  IMAD R11, R0, 0x310, R9 ;  /* 0x00000310000b7824 */ /* 0x000fce00078e0209 */
[----:B------:R-:W1:Y:S01]  /*04c0*/  LDC.64 R6, c[0x0][0x3a0] ;  /* 0x0000e800ff067b82 */ /* 0x000e620000000a00 */
[----:B0-----:R-:W-:-:S05]  /*04d0*/  IMAD.WIDE R4, R11, 0x8, R4 ;  /* 0x000000080b047825 */ /* 0x001fca00078e0204 */
[----:B------:R-:W2:Y:S01]  /*04e0*/  LDG.E.64 R12, desc[UR12][R4.64] ;  /* 0x0000000c040c7981 */ /* 0x000ea2000c1e1b00 */
[----:B-1----:R-:W-:-:S03]  /*04f0*/  IMAD.WIDE.U32 R6, R9, 0x8, R6 ;  /* 0x0000000809067825 */ /* 0x002fc600078e0006 */
[----:B------:R-:W3:Y:S04]  /*0500*/  LDG.E.64 R14, desc[UR12][R4.64+0x8] ;  /* 0x0000080c040e7981 */ /* 0x000ee8000c1e1b00 */
[----:B------:R-:W2:Y:S04]  /*0510*/  LDG.E.64 R10, desc[UR12][R6.64] ;  /* 0x0000000c060a7981 */ /* 0x000ea8000c1e1b00 */
[----:B------:R-:W4:Y:S04]  /*0520*/  LDG.E.64 R16, desc[UR12][R4.64+0x10] ;  /* 0x0000100c04107981 */ /* 0x000f28000c1e1b00 */
[----:B------:R-:W5:Y:S01]  /*0530*/  LDG.E.64 R18, desc[UR12][R4.64+0x18] ;  /* 0x0000180c04127981 */ /* 0x000f62000c1e1b00 */
[----:B--2---:R-:W-:-:S07]  /*0540*/  DFMA R10, -R2, R10, R12 ;  /* 0x0000000a020a722b */ /* 0x004fce000000010c */
[----:B------:R0:W-:Y:S04]  /*0550*/  STG.E.64 desc[UR12][R4.64], R10 ;  /* 0x0000000a04007986 */ /* 0x0001e8000c101b0c */
[----:B------:R-:W3:Y:S02]  /*0560*/  LDG.E.64 R12, desc[UR12][R6.64+0x8] ;  /* 0x0000080c060c7981 */ /* 0x000ee4000c1e1b00 */
[----:B---3--:R-:W-:-:S07]  /*0570*/  DFMA R12, -R2, R12, R14 ;  /* 0x0000000c020c722b */ /* 0x008fce000000010e */
[----:B------:R1:W-:Y:S04]  /*0580*/  STG.E.64 desc[UR12][R4.64+0x8], R12 ;  /* 0x0000080c04007986 */ /* 0x0003e8000c101b0c */
[----:B------:R-:W4:Y:S02]  /*0590*/  LDG.E.64 R14, desc[UR12][R6.64+0x10] ;  /* 0x0000100c060e7981 */ /* 0x000f24000c1e1b00 */
[----:B----4-:R-:W-:-:S07]  /*05a0*/  DFMA R14, -R2, R14, R16 ;  /* 0x0000000e020e722b */ /* 0x010fce0000000110 */
[----:B------:R2:W-:Y:S04]  /*05b0*/  STG.E.64 desc[UR12][R4.64+0x10], R14 ;  /* 0x0000100e04007986 */ /* 0x0005e8000c101b0c */
[----:B------:R-:W5:Y:S02]  /*05c0*/  LDG.E.64 R16, desc[UR12][R6.64+0x18] ;  /* 0x0000180c06107981 */ /* 0x000f64000c1e1b00 */
[C---:B-----5:R-:W-:Y:S02]  /*05d0*/  DFMA R16, -R2.reuse, R16, R18 ;  /* 0x000000100210722b */ /* 0x060fe40000000112 */
[----:B------:R-:W3:Y:S05]  /*05e0*/  LDG.E.64 R18, desc[UR12][R4.64+0x20] ;  /* 0x0000200c04127981 */ /* 0x000eea000c1e1b00 */
[----:B------:R4:W-:Y:S04]  /*05f0*/  STG.E.64 desc[UR12][R4.64+0x18], R16 ;  /* 0x0000181004007986 */ /* 0x0009e8000c101b0c */
[----:B0-----:R-:W3:Y:S02]  /*0600*/  LDG.E.64 R10, desc[UR12][R6.64+0x20] ;  /* 0x0000200c060a7981 */ /* 0x001ee4000c1e1b00 */
[----:B---3--:R-:W-:-:S02]  /*0610*/  DFMA R10, -R2, R10, R18 ;  /* 0x0000000a020a722b */ /* 0x008fc40000000112 */
[----:B------:R-:W3:Y:S05]  /*0620*/  LDG.E.64 R18, desc[UR12][R4.64+0x28] ;  /* 0x0000280c04127981 */ /* 0x000eea000c1e1b00 */
[----:B------:R0:W-:Y:S04]  /*0630*/  STG.E.64 desc[UR12][R4.64+0x20], R10 ;  /* 0x0000200a04007986 */ /* 0x0001e8000c101b0c */
[----:B-1----:R-:W3:Y:S02]  /*0640*/  LDG.E.64 R12, desc[UR12][R6.64+0x28] ;  /* 0x0000280c060c7981 */ /* 0x002ee4000c1e1b00 */
[----:B---3--:R-:W-:-:S02]  /*0650*/  DFMA R12, -R2, R12, R18 ;  /* 0x0000000c020c722b */ /* 0x008fc40000000112 */
[----:B------:R-:W3:Y:S05]  /*0660*/  LDG.E.64 R18, desc[UR12][R4.64+0x30] ;  /* 0x0000300c04127981 */ /* 0x000eea000c1e1b00 */
[----:B------:R1:W-:Y:S04]  /*0670*/  STG.E.64 desc[UR12][R4.64+0x28], R12 ;  /* 0x0000280c04007986 */ /* 0x0003e8000c101b0c */
[----:B--2---:R-:W3:Y:S02]  /*0680*/  LDG.E.64 R14, desc[UR12][R6.64+0x30] ;  /* 0x0000300c060e7981 */ /* 0x004ee4000c1e1b00 */
[----:B---3--:R-:W-:-:S02]  /*0690*/  DFMA R14, -R2, R14, R18 ;  /* 0x0000000e020e722b */ /* 0x008fc40000000112 */
[----:B------:R-:W2:Y:S05]  /*06a0*/  LDG.E.64 R18, desc[UR12][R4.64+0x38] ;  /* 0x0000380c04127981 */ /* 0x000eaa000c1e1b00 */
[----:B------:R3:W-:Y:S04]  /*06b0*/  STG.E.64 desc[UR12][R4.64+0x30], R14 ;  /* 0x0000300e04007986 */ /* 0x0007e8000c101b0c */
[----:B----4-:R-:W2:Y:S02]  /*06c0*/  LDG.E.64 R16, desc[UR12][R6.64+0x38] ;  /* 0x0000380c06107981 */ /* 0x010ea4000c1e1b00 */
[----:B--2---:R-:W-:-:S02]  /*06d0*/  DFMA R16, -R2, R16, R18 ;  /* 0x000000100210722b */ /* 0x004fc40000000112 */
[----:B------:R-:W2:Y:S05]  /*06e0*/  LDG.E.64 R18, desc[UR12][R4.64+0x40] ;  /* 0x0000400c04127981 */ /* 0x000eaa000c1e1b00 */
[----:B------:R4:W-:Y:S04]  /*06f0*/  STG.E.64 desc[UR12][R4.64+0x38], R16 ;  /* 0x0000381004007986 */ /* 0x0009e8000c101b0c */
[----:B0-----:R-:W2:Y:S02]  /*0700*/  LDG.E.64 R10, desc[UR12][R6.64+0x40] ;  /* 0x0000400c060a7981 */ /* 0x001ea4000c1e1b00 */
[----:B--2---:R-:W-:-:S02]  /*0710*/  DFMA R10, -R2, R10, R18 ;  /* 0x0000000a020a722b */ /* 0x004fc40000000112 */
[----:B------:R-:W2:Y:S05]  /*0720*/  LDG.E.64 R18, desc[UR12][R4.64+0x48] ;  /* 0x0000480c04127981 */ /* 0x000eaa000c1e1b00 */
[----:B------:R0:W-:Y:S04]  /*0730*/  STG.E.64 desc[UR12][R4.64+0x40], R10 ;  /* 0x0000400a04007986 */ /* 0x0001e8000c101b0c */
[----:B-1----:R-:W2:Y:S02]  /*0740*/  LDG.E.64 R12, desc[UR12][R6.64+0x48] ;  /* 0x0000480c060c7981 */ /* 0x002ea4000c1e1b00 */
[----:B--2---:R-:W-:-:S02]  /*0750*/  DFMA R12, -R2, R12, R18 ;  /* 0x0000000c020c722b */ /* 0x004fc40000000112 */
[----:B------:R-:W2:Y:S05]  /*0760*/  LDG.E.64 R18, desc[UR12][R4.64+0x50] ;  /* 0x0000500c04127981 */ /* 0x000eaa000c1e1b00 */
[----:B------:R1:W-:Y:S04]  /*0770*/  STG.E.64 desc[UR12][R4.64+0x48], R12 ;  /* 0x0000480c04007986 */ /* 0x0003e8000c101b0c */
[----:B---3--:R-:W2:Y:S02]  /*0780*/  LDG.E.64 R14, desc[UR12][R6.64+0x50] ;  /* 0x0000500c060e7981 */ /* 0x008ea4000c1e1b00 */
[----:B--2---:R-:W-:-:S02]  /*0790*/  DFMA R14, -R2, R14, R18 ;  /* 0x0000000e020e722b */ /* 0x004fc40000000112 */
        /* <DEDUP_REMOVED lines=18> */
[----:B----4-:R-:W2:Y:S01]  /*08c0*/  LDG.E.64 R16, desc[UR12][R6.64+0x78] ;  /* 0x0000780c06107981 */ /* 0x010ea2000c1e1b00 */
[----:B------:R-:W-:-:S04]  /*08d0*/  IADD3 R9, PT, PT, R9, 0x10, RZ ;  /* 0x0000001009097810 */ /* 0x000fc80007ffe0ff */
[----:B------:R-:W-:Y:S01]  /*08e0*/  ISETP.NE.AND P0, PT, R9, 0x310, PT ;  /* 0x000003100900780c */ /* 0x000fe20003f05270 */
[----:B--2---:R-:W-:-:S07]  /*08f0*/  DFMA R16, -R2, R16, R18 ;  /* 0x000000100210722b */ /* 0x004fce0000000112 */
[----:B------:R0:W-:Y:S05]  /*0900*/  STG.E.64 desc[UR12][R4.64+0x78], R16 ;  /* 0x0000781004007986 */ /* 0x0001ea000c101b0c */
[----:B------:R-:W-:Y:S05]  /*0910*/  @P0 BRA `(.L_x_2) ;  /* 0xfffffff800e00947 */ /* 0x000fea000383ffff */
[----:B0-----:R-:W0:Y:S02]  /*0920*/  LDC.64 R4, c[0x0][0x390] ;  /* 0x0000e400ff047b82 */ /* 0x001e240000000a00 */
[----:B0-----:R-:W-:-:S05]  /*0930*/  IMAD.WIDE R4, R0, 0x8, R4 ;  /* 0x0000000800047825 */ /* 0x001fca00078e0204 */
[----:B------:R-:W2:Y:S02]  /*0940*/  LDG.E.64 R6, desc[UR12][R4.64] ;  /* 0x0000000c04067981 */ /* 0x000ea4000c1e1b00 */
[----:B--2---:R-:W-:-:S07]  /*0950*/  DADD R6, -R2, R6 ;  /* 0x0000000002067229 */ /* 0x004fce0000000106 */
[----:B------:R0:W-:Y:S04]  /*0960*/  STG.E.64 desc[UR12][R4.64], R6 ;  /* 0x0000000604007986 */ /* 0x0001e8000c101b0c */
.L_x_1:
[----:B------:R-:W-:Y:S05]  /*0970*/  BSYNC.RECONVERGENT B0 ;  /* 0x0000000000007941 */ /* 0x000fea0003800200 */
.L_x_0:
[----:B------:R-:W-:Y:S01]  /*0980*/  BAR.SYNC.DEFER_BLOCKING 0x0 ;  /* 0x0000000000007b1d */ /* 0x000fe20000010000 */
[----:B------:R-:W-:-:S13]  /*0990*/  ISETP.NE.AND P0, PT, R0, RZ, PT ;  /* 0x000000ff0000720c */ /* 0x000fda0003f05270 */
[----:B------:R-:W-:Y:S05]  /*09a0*/  @P0 EXIT ;  /* 0x000000000000094d */ /* 0x000fea0003800000 */
[----:B------:R-:W1:Y:S01]  /*09b0*/  LDCU.64 UR8, c[0x0][0x3a8] ;  /* 0x00007500ff0877ac */ /* 0x000e620008000a00 */
[----:B------:R-:W-:Y:S01]  /*09c0*/  IMAD.MOV.U32 R0, RZ, RZ, RZ ;  /* 0x000000ffff007224 */ /* 0x000fe200078e00ff */
[----:B------:R-:W2:Y:S01]  /*09d0*/  LDCU.64 UR10, c[0x0][0x388] ;  /* 0x00007100ff0a77ac */ /* 0x000ea20008000a00 */
[----:B-1----:R-:W-:Y:S02]  /*09e0*/  UIADD3 UR7, UP0, UPT, UR8, 0x40, URZ ;  /* 0x0000004008077890 */ /* 0x002fe4000ff1e0ff */
[----:B--2---:R-:W-:Y:S02]  /*09f0*/  UIADD3 UR5, UP1, UPT, UR10, 0x40, URZ ;  /* 0x000000400a057890 */ /* 0x004fe4000ff3e0ff */
[----:B------:R-:W-:Y:S02]  /*0a00*/  UIADD3.X UR8, UPT, UPT, URZ, UR9, URZ, UP0, !UPT ;  /* 0x00000009ff087290 */ /* 0x000fe400087fe4ff */
[----:B------:R-:W-:-:S12]  /*0a10*/  UIADD3.X UR6, UPT, UPT, URZ, UR11, URZ, UP1, !UPT ;  /* 0x0000000bff067290 */ /* 0x000fd80008ffe4ff */
.L_x_4:
[----:B0-2---:R-:W0:Y:S08]  /*0a20*/  LDC.64 R6, c[0x0][0x3b0] ;  /* 0x0000ec00ff067b82 */ /* 0x005e300000000a00 */
[----:B-1----:R-:W1:Y:S01]  /*0a30*/  LDC.64 R8, c[0x0][0x3b8] ;  /* 0x0000ee00ff087b82 */ /* 0x002e620000000a00 */
[----:B0-----:R-:W-:-:S06]  /*0a40*/  IMAD.WIDE.U32 R6, R0, 0x8, R6 ;  /* 0x0000000800067825 */ /* 0x001fcc00078e0006 */
[----:B------:R-:W2:Y:S01]  /*0a50*/  LDG.E.64 R6, desc[UR12][R6.64] ;  /* 0x0000000c06067981 */ /* 0x000ea2000c1e1b00 */
[----:B-1----:R-:W-:-:S06]  /*0a60*/  IMAD.WIDE.U32 R8, R0, 0x8, R8 ;  /* 0x0000000800087825 */ /* 0x002fcc00078e0008 */
[----:B------:R-:W2:Y:S01]  /*0a70*/  LDG.E.64 R8, desc[UR12][R8.64] ;  /* 0x0000000c08087981 */ /* 0x000ea2000c1e1b00 */
[----:B------:R-:W-:Y:S01]  /*0a80*/  MOV R10, UR5 ;  /* 0x00000005000a7c02 */ /* 0x000fe20008000f00 */
[----:B------:R-:W-:Y:S01]  /*0a90*/  IMAD.U32 R11, RZ, RZ, UR6 ;  /* 0x00000006ff0b7e24 */ /* 0x000fe2000f8e00ff */
[----:B------:R-:W-:Y:S01]  /*0aa0*/  MOV R2, R0 ;  /* 0x0000000000027202 */ /* 0x000fe20000000f00 */
[----:B------:R-:W-:Y:S01]  /*0ab0*/  UMOV UR10, 0x47ae147b ;  /* 0x47ae147b000a7882 */ /* 0x000fe20000000000 */
[----:B------:R-:W-:Y:S01]  /*0ac0*/  UMOV UR11, 0x3f847ae1 ;  /* 0x3f847ae1000b7882 */ /* 0x000fe20000000000 */
[C---:B------:R-:W-:Y:S01]  /*0ad0*/  IMAD.WIDE.U32 R10, R0.reuse, 0x400, R10 ;  /* 0x00000400000a7825 */ /* 0x040fe200078e000a */
[----:B------:R-:W-:Y:S02]  /*0ae0*/  IADD3 R0, PT, PT, R0, 0x1, RZ ;  /* 0x0000000100007810 */ /* 0x000fe40007ffe0ff */
[----:B------:R-:W-:Y:S01]  /*0af0*/  MOV R3, UR7 ;  /* 0x0000000700037c02 */ /* 0x000fe20008000f00 */
[----:B------:R-:W-:Y:S01]  /*0b00*/  IMAD.MOV.U32 R18, RZ, RZ, R10 ;  /* 0x000000ffff127224 */ /* 0x000fe200078e000a */
[----:B------:R-:W-:-:S02]  /*0b10*/  ISETP.NE.AND P2, PT, R0, 0xa, PT ;  /* 0x0000000a0000780c */ /* 0x000fc40003f45270 */
[----:B------:R-:W-:Y:S01]  /*0b20*/  MOV R10, UR8 ;  /* 0x00000008000a7c02 */ /* 0x000fe20008000f00 */
[----:B------:R-:W-:Y:S01]  /*0b30*/  UMOV UR4, URZ ;  /* 0x000000ff00047c82 */ /* 0x000fe20008000000 */
[----:B--2---:R-:W-:-:S08]  /*0b40*/  DADD R4, R6, -R8 ;  /* 0x0000000006047229 */ /* 0x004fd00000000808 */
[----:B------:R-:W-:-:S11]  /*0b50*/  DMUL R4, R4, UR10 ;  /* 0x0000000a04047c28 */ /* 0x000fd60008000000 */
.L_x_3:
[----:B-1----:R-:W-:Y:S01]  /*0b60*/  IMAD.MOV.U32 R8, RZ, RZ, R18 ;  /* 0x000000ffff087224 */ /* 0x002fe200078e0012 */
[----:B------:R-:W-:Y:S01]  /*0b70*/  MOV R9, R11 ;  /* 0x0000000b00097202 */ /* 0x000fe20000000f00 */
[----:B------:R-:W-:Y:S01]  /*0b80*/  IMAD.MOV.U32 R7, RZ, RZ, R10 ;  /* 0x000000ffff077224 */ /* 0x000fe200078e000a */
[----:B------:R-:W-:-:S03]  /*0b90*/  MOV R6, R3 ;  /* 0x0000000300067202 */ /* 0x000fc60000000f00 */
[----:B------:R-:W2:Y:S04]  /*0ba0*/  LDG.E.64 R12, desc[UR12][R8.64+-0x40] ;  /* 0xffffc00c080c7981 */ /* 0x000ea8000c1e1b00 */
[----:B------:R-:W2:Y:S04]  /*0bb0*/  LDG.E.64 R10, desc[UR12][R6.64+-0x40] ;  /* 0xffffc00c060a7981 */ /* 0x000ea8000c1e1b00 */
[----:B------:R-:W3:Y:S04]  /*0bc0*/  LDG.E.64 R14, desc[UR12][R8.64+-0x38] ;  /* 0xffffc80c080e7981 */ /* 0x000ee8000c1e1b00 */
        /* <DEDUP_REMOVED lines=59> */
[----:B------:R-:W-:-:S04]  /*0f80*/  UIADD3 UR4, UPT, UPT, UR4, 0x10, URZ ;  /* 0x0000001004047890 */ /* 0x000fc8000fffe0ff */
[----:B------:R-:W-:Y:S01]  /*0f90*/  UISETP.NE.AND UP0, UPT, UR4, 0x80, UPT ;  /* 0x000000800400788c */ /* 0x000fe2000bf05270 */
[----:B------:R-:W-:-:S04]  /*0fa0*/  IADD3 R3, P0, PT, R6, 0x80, RZ ;  /* 0x0000008006037810 */ /* 0x000fc80007f1e0ff */
[----:B0-----:R-:W-:Y:S01]  /*0fb0*/  IADD3.X R10, PT, PT, RZ, R7, RZ, P0, !PT ;  /* 0x00000007ff0a7210 */ /* 0x001fe200007fe4ff */
[----:B--2---:R-:W-:-:S07]  /*0fc0*/  DFMA R16, -R4, R16, R18 ;  /* 0x000000100410722b */ /* 0x004fce0000000112 */
[----:B------:R1:W-:Y:S01]  /*0fd0*/  STG.E.64 desc[UR12][R8.64+0x38], R16 ;  /* 0x0000381008007986 */ /* 0x0003e2000c101b0c */
[----:B------:R-:W-:-:S04]  /*0fe0*/  IADD3 R18, P1, PT, R8, 0x80, RZ ;  /* 0x0000008008127810 */ /* 0x000fc80007f3e0ff */
[----:B------:R-:W-:Y:S01]  /*0ff0*/  IADD3.X R11, PT, PT, RZ, R9, RZ, P1, !PT ;  /* 0x00000009ff0b7210 */ /* 0x000fe20000ffe4ff */
[----:B------:R-:W-:Y:S08]  /*1000*/  BRA.U UP0, `(.L_x_3) ;  /* 0xfffffff900d47547 */ /* 0x000ff0000b83ffff */
[----:B------:R-:W0:Y:S02]  /*1010*/  LDC.64 R6, c[0x0][0x398] ;  /* 0x0000e600ff067b82 */ /* 0x000e240000000a00 */
[----:B0-----:R-:W-:-:S05]  /*1020*/  IMAD.WIDE.U32 R2, R2, 0x8, R6 ;  /* 0x0000000802027825 */ /* 0x001fca00078e0006 */
[----:B------:R-:W2:Y:S02]  /*1030*/  LDG.E.64 R6, desc[UR12][R2.64] ;  /* 0x0000000c02067981 */ /* 0x000ea4000c1e1b00 */
[----:B--2---:R-:W-:-:S07]  /*1040*/  DADD R6, -R4, R6 ;  /* 0x0000000004067229 */ /* 0x004fce0000000106 */
[----:B------:R2:W-:Y:S01]  /*1050*/  STG.E.64 desc[UR12][R2.64], R6 ;  /* 0x0000000602007986 */ /* 0x0005e2000c101b0c */
[----:B------:R-:W-:Y:S05]  /*1060*/  @P2 BRA `(.L_x_4) ;  /* 0xfffffff8006c2947 */ /* 0x000fea000383ffff */
[----:B------:R-:W-:Y:S05]  /*1070*/  EXIT ;  /* 0x000000000000794d */ /* 0x000fea0003800000 */
.L_x_5:
[----:B------:R-:W-:-:S00]  /*1080*/  BRA `(.L_x_5) ;  /* 0xfffffffc00fc7947 */ /* 0x000fc0000383ffff */
[----:B------:R-:W-:-:S00]  /*1090*/  NOP ;  /* 0x0000000000007918 */ /* 0x000fc00000000000 */
        /* <DEDUP_REMOVED lines=14> */
.L_x_40:


//--------------------- .text._Z14forward_kernelPdS_S_S_S_S_S_ --------------------------
	.section	.text._Z14forward_kernelPdS_S_S_S_S_S_,"ax",@progbits
	.align	128
        .global         _Z14forward_kernelPdS_S_S_S_S_S_
        .type           _Z14forward_kernelPdS_S_S_S_S_S_,@function
        .size           _Z14forward_kernelPdS_S_S_S_S_S_,(.L_x_39 - _Z14forward_kernelPdS_S_S_S_S_S_)
        .other          _Z14forward_kernelPdS_S_S_S_S_S_,@"STO_CUDA_ENTRY STV_DEFAULT"
_Z14forward_kernelPdS_S_S_S_S_S_:
.text._Z14forward_kernelPdS_S_S_S_S_S_:
        /* <DEDUP_REMOVED lines=9> */
[----:B------:R-:W0:Y:S01]  /*0090*/  LDC.64 R42, c[0x0][0x390] ;  /* 0x0000e400ff2a7b82 */ /* 0x000e220000000a00 */
[----:B------:R-:W1:Y:S01]  /*00a0*/  LDCU.64 UR4, c[0x0][0x3a0] ;  /* 0x00007400ff0477ac */ /* 0x000e620008000a00 */
[----:B------:R-:W2:Y:S01]  /*00b0*/  LDCU.64 UR6, c[0x0][0x380] ;  /* 0x00007000ff0677ac */ /* 0x000ea20008000a00 */
[----:B0-----:R-:W-:-:S06]  /*00c0*/  IMAD.WIDE R42, R0, 0x8, R42 ;  /* 0x00000008002a7825 */ /* 0x001fcc00078e022a */
[----:B------:R-:W5:Y:S01]  /*00d0*/  LDG.E.64 R42, desc[UR8][R42.64] ;  /* 0x000000082a2a7981 */ /* 0x000f62000c1e1b00 */
[----:B-1----:R-:W-:Y:S01]  /*00e0*/  UIADD3 UR4, UP1, UPT, UR4, 0x40, URZ ;  /* 0x0000004004047890 */ /* 0x002fe2000ff3e0ff */
[----:B------:R-:W-:Y:S01]  /*00f0*/  IMAD R30, R0, 0x310, RZ ;  /* 0x00000310001e7824 */ /* 0x000fe200078e02ff */
[----:B--2---:R-:W-:Y:S02]  /*0100*/  UIADD3 UR6, UP0, UPT, UR6, 0x40, URZ ;  /* 0x0000004006067890 */ /* 0x004fe4000ff1e0ff */
[----:B------:R-:W-:Y:S02]  /*0110*/  UIADD3.X UR5, UPT, UPT, URZ, UR5, URZ, UP1, !UPT ;  /* 0x00000005ff057290 */ /* 0x000fe40008ffe4ff */
[----:B------:R-:W-:Y:S01]  /*0120*/  IMAD.U32 R2, RZ, RZ, UR4 ;  /* 0x00000004ff027e24 */ /* 0x000fe2000f8e00ff */
[----:B------:R-:W-:Y:S01]  /*0130*/  UIADD3.X UR7, UPT, UPT, URZ, UR7, URZ, UP0, !UPT ;  /* 0x00000007ff077290 */ /* 0x000fe200087fe4ff */
[----:B------:R-:W-:Y:S02]  /*0140*/  UMOV UR4, URZ ;  /* 0x000000ff00047c82 */ /* 0x000fe40008000000 */
[----:B------:R-:W-:-:S09]  /*0150*/  IMAD.U32 R3, RZ, RZ, UR5 ;  /* 0x00000005ff037e24 */ /* 0x000fd2000f8e00ff */
.L_x_8:
[----:B------:R-:W-:Y:S01]  /*0160*/  IMAD.U32 R4, RZ, RZ, UR6 ;  /* 0x00000006ff047e24 */ /* 0x000fe2000f8e00ff */
[----:B------:R-:W2:Y:S01]  /*0170*/  LDG.E.64 R16, desc[UR8][R2.64+-0x40] ;  /* 0xffffc00802107981 */ /* 0x000ea2000c1e1b00 */
[----:B------:R-:W-:-:S03]  /*0180*/  IMAD.U32 R5, RZ, RZ, UR7 ;  /* 0x00000007ff057e24 */ /* 0x000fc6000f8e00ff */
[----:B------:R-:W3:Y:S01]  /*0190*/  LDG.E.64 R18, desc[UR8][R2.64+-0x38] ;  /* 0xffffc80802127981 */ /* 0x000ee2000c1e1b00 */
[----:B------:R-:W-:-:S03]  /*01a0*/  IMAD.WIDE R4, R30, 0x8, R4 ;  /* 0x000000081e047825 */ /* 0x000fc600078e0204 */
[----:B------:R-:W4:Y:S04]  /*01b0*/  LDG.E.64 R22, desc[UR8][R2.64+-0x30] ;  /* 0xffffd00802167981 */ /* 0x000f28000c1e1b00 */
[----:B------:R-:W2:Y:S04]  /*01c0*/  LDG.E.64 R14, desc[UR8][R4.64+-0x40] ;  /* 0xffffc008040e7981 */ /* 0x000ea8000c1e1b00 */
[----:B------:R-:W3:Y:S04]  /*01d0*/  LDG.E.64 R20, desc[UR8][R4.64+-0x38] ;  /* 0xffffc80804147981 */ /* 0x000ee8000c1e1b00 */
[----:B------:R-:W4:Y:S04]  /*01e0*/  LDG.E.64 R24, desc[UR8][R4.64+-0x30] ;  /* 0xffffd00804187981 */ /* 0x000f28000c1e1b00 */
        /* <DEDUP_REMOVED lines=11> */
[----:B------:R-:W4:Y:S01]  /*02a0*/  LDG.E.64 R44, desc[UR8][R4.64+0x38] ;  /* 0x00003808042c7981 */ /* 0x000f22000c1e1b00 */
[----:B--2--5:R-:W-:-:S03]  /*02b0*/  DFMA R42, R14, R16, R42 ;  /* 0x000000100e2a722b */ /* 0x024fc6000000002a */
[----:B------:R-:W2:Y:S04]  /*02c0*/  LDG.E.64 R14, desc[UR8][R2.64] ;  /* 0x00000008020e7981 */ /* 0x000ea8000c1e1b00 */
[----:B------:R-:W2:Y:S01]  /*02d0*/  LDG.E.64 R16, desc[UR8][R4.64] ;  /* 0x0000000804107981 */ /* 0x000ea2000c1e1b00 */
[----:B---3--:R-:W-:-:S03]  /*02e0*/  DFMA R42, R20, R18, R42 ;  /* 0x00000012142a722b */ /* 0x008fc6000000002a */
[----:B------:R-:W3:Y:S04]  /*02f0*/  LDG.E.64 R18, desc[UR8][R2.64+0x8] ;  /* 0x0000080802127981 */ /* 0x000ee8000c1e1b00 */
[----:B------:R-:W3:Y:S01]  /*0300*/  LDG.E.64 R20, desc[UR8][R4.64+0x8] ;  /* 0x0000080804147981 */ /* 0x000ee2000c1e1b00 */
[----:B----4-:R-:W-:-:S03]  /*0310*/  DFMA R42, R24, R22, R42 ;  /* 0x00000016182a722b */ /* 0x010fc6000000002a */
[----:B------:R-:W4:Y:S04]  /*0320*/  LDG.E.64 R22, desc[UR8][R2.64+0x10] ;  /* 0x0000100802167981 */ /* 0x000f28000c1e1b00 */
[----:B------:R-:W4:Y:S01]  /*0330*/  LDG.E.64 R24, desc[UR8][R4.64+0x10] ;  /* 0x0000100804187981 */ /* 0x000f22000c1e1b00 */
[----:B------:R-:W-:-:S03]  /*0340*/  DFMA R42, R28, R26, R42 ;  /* 0x0000001a1c2a722b */ /* 0x000fc6000000002a */
        /* <DEDUP_REMOVED lines=10> */
[----:B------:R0:W4:Y:S01]  /*03f0*/  LDG.E.64 R42, desc[UR8][R2.64+0x38] ;  /* 0x00003808022a7981 */ /* 0x000122000c1e1b00 */
[----:B------:R-:W-:Y:S01]  /*0400*/  DFMA R6, R12, R10, R6 ;  /* 0x0000000a0c06722b */ /* 0x000fe20000000006 */
[----:B------:R-:W-:-:S04]  /*0410*/  UIADD3 UR4, UPT, UPT, UR4, 0x10, URZ ;  /* 0x0000001004047890 */ /* 0x000fc8000fffe0ff */
[----:B------:R-:W-:Y:S01]  /*0420*/  UISETP.NE.AND UP0, UPT, UR4, 0x310, UPT ;  /* 0x000003100400788c */ /* 0x000fe2000bf05270 */
[----:B0-----:R-:W-:Y:S01]  /*0430*/  IADD3 R2, P0, PT, R2, 0x80, RZ ;  /* 0x0000008002027810 */ /* 0x001fe20007f1e0ff */
[----:B------:R-:W-:-:S04]  /*0440*/  VIADD R30, R30, 0x10 ;  /* 0x000000101e1e7836 */ /* 0x000fc80000000000 */
[----:B------:R-:W-:Y:S01]  /*0450*/  IMAD.X R3, RZ, RZ, R3, P0 ;  /* 0x000000ffff037224 */ /* 0x000fe200000e0603 */
[----:B--2---:R-:W-:-:S08]  /*0460*/  DFMA R6, R16, R14, R6 ;  /* 0x0000000e1006722b */ /* 0x004fd00000000006 */
[----:B---3--:R-:W-:-:S08]  /*0470*/  DFMA R6, R20, R18, R6 ;  /* 0x000000121406722b */ /* 0x008fd00000000006 */
[----:B----4-:R-:W-:-:S08]  /*0480*/  DFMA R6, R24, R22, R6 ;  /* 0x000000161806722b */ /* 0x010fd00000000006 */
[----:B------:R-:W-:-:S08]  /*0490*/  DFMA R6, R28, R26, R6 ;  /* 0x0000001a1c06722b */ /* 0x000fd00000000006 */
[----:B------:R-:W-:-:S08]  /*04a0*/  DFMA R6, R36, R38, R6 ;  /* 0x000000262406722b */ /* 0x000fd00000000006 */
[----:B------:R-:W-:-:S08]  /*04b0*/  DFMA R6, R32, R34, R6 ;  /* 0x000000222006722b */ /* 0x000fd00000000006 */
[----:B------:R-:W-:-:S08]  /*04c0*/  DFMA R6, R8, R40, R6 ;  /* 0x000000280806722b */ /* 0x000fd00000000006 */
[----:B------:R-:W-:Y:S01]  /*04d0*/  DFMA R42, R44, R42, R6 ;  /* 0x0000002a2c2a722b */ /* 0x000fe20000000006 */
[----:B------:R-:W-:Y:S10]  /*04e0*/  BRA.U UP0, `(.L_x_8) ;  /* 0xfffffffd001c7547 */ /* 0x000ff4000b83ffff */
[----:B------:R-:W0:Y:S01]  /*04f0*/  LDC.64 R4, c[0x0][0x3a8] ;  /* 0x0000ea00ff047b82 */ /* 0x000e220000000a00 */
[----:B------:R-:W-:Y:S01]  /*0500*/  DSETP.MAX.AND P0, P1, RZ, R42, PT ;  /* 0x0000002aff00722a */ /* 0x000fe2000390f000 */
[----:B------:R-:W-:Y:S02]  /*0510*/  IMAD.MOV.U32 R3, RZ, RZ, R43 ;  /* 0x000000ffff037224 */ /* 0x000fe400078e002b */
[----:B------:R-:W-:-:S05]  /*0520*/  IMAD.MOV.U32 R2, RZ, RZ, RZ ;  /* 0x000000ffff027224 */ /* 0x000fca00078e00ff */
[C---:B------:R-:W-:Y:S02]  /*0530*/  FSEL R7, R2.reuse, R3, P0 ;  /* 0x0000000302077208 */ /* 0x040fe40000000000 */
[----:B------:R-:W-:-:S04]  /*0540*/  SEL R2, R2, R42, P0 ;  /* 0x0000002a02027207 */ /* 0x000fc80000000000 */
[----:B------:R-:W-:-:S05]  /*0550*/  @P1 LOP3.LUT R7, R3, 0x80000, RZ, 0xfc, !PT ;  /* 0x0008000003071812 */ /* 0x000fca00078efcff */
[----:B------:R-:W-:Y:S02]  /*0560*/  IMAD.MOV.U32 R3, RZ, RZ, R7 ;  /* 0x000000ffff037224 */ /* 0x000fe400078e0007 */
[----:B0-----:R-:W-:-:S05]  /*0570*/  IMAD.WIDE R4, R0, 0x8, R4 ;  /* 0x0000000800047825 */ /* 0x001fca00078e0204 */
[----:B------:R0:W-:Y:S02]  /*0580*/  STG.E.64 desc[UR8][R4.64], R2 ;  /* 0x0000000204007986 */ /* 0x0001e4000c101b08 */
.L_x_7:
[----:B------:R-:W-:Y:S05]  /*0590*/  BSYNC.RECONVERGENT B0 ;  /* 0x0000000000007941 */ /* 0x000fea0003800200 */
.L_x_6:
[----:B------:R-:W-:Y:S01]  /*05a0*/  BAR.SYNC.DEFER_BLOCKING 0x0 ;  /* 0x0000000000007b1d */ /* 0x000fe20000010000 */
[----:B------:R-:W-:-:S05]  /*05b0*/  ISETP.GT.AND P0, PT, R0, 0x9, PT ;  /* 0x000000090000780c */ /* 0x000fca0003f04270 */
[----:B------:R-:W-:Y:S08]  /*05c0*/  BSSY.RECONVERGENT B0, `(.L_x_9) ;  /* 0x000004b000007945 */ /* 0x000ff00003800200 */
[----:B------:R-:W-:Y:S05]  /*05d0*/  @P0 BRA `(.L_x_10) ;  /* 0x0000000400240947 */ /* 0x000fea0003800000 */
[----:B------:R-:W1:Y:S01]  /*05e0*/  LDC.64 R42, c[0x0][0x398] ;  /* 0x0000e600ff2a7b82 */ /* 0x000e620000000a00 */
[----:B------:R-:W2:Y:S01]  /*05f0*/  LDCU.64 UR4, c[0x0][0x3a8] ;  /* 0x00007500ff0477ac */ /* 0x000ea20008000a00 */
[----:B------:R-:W3:Y:S01]  /*0600*/  LDCU.64 UR6, c[0x0][0x388] ;  /* 0x00007100ff0677ac */ /* 0x000ee20008000a00 */
[----:B-1----:R-:W-:-:S06]  /*0610*/  IMAD.WIDE R42, R0, 0x8, R42 ;  /* 0x00000008002a7825 */ /* 0x002fcc00078e022a */
[----:B------:R-:W5:Y:S01]  /*0620*/  LDG.E.64 R42, desc[UR8][R42.64] ;  /* 0x000000082a2a7981 */ /* 0x000f62000c1e1b00 */
[----:B--2---:R-:W-:Y:S01]  /*0630*/  UIADD3 UR4, UP1, UPT, UR4, 0x40, URZ ;  /* 0x0000004004047890 */ /* 0x004fe2000ff3e0ff */
[----:B------:R-:W-:Y:S01]  /*0640*/  IMAD.SHL.U32 R30, R0, 0x80, RZ ;  /* 0x00000080001e7824 */ /* 0x000fe200078e00ff */
[----:B---3--:R-:W-:Y:S02]  /*0650*/  UIADD3 UR6, UP0, UPT, UR6, 0x40, URZ ;  /* 0x0000004006067890 */ /* 0x008fe4000ff1e0ff */
[----:B------:R-:W-:Y:S02]  /*0660*/  UIADD3.X UR5, UPT, UPT, URZ, UR5, URZ, UP1, !UPT ;  /* 0x00000005ff057290 */ /* 0x000fe40008ffe4ff */
[----:B0-----:R-:W-:Y:S01]  /*0670*/  IMAD.U32 R2, RZ, RZ, UR4 ;  /* 0x00000004ff027e24 */ /* 0x001fe2000f8e00ff */
[----:B------:R-:W-:Y:S01]  /*0680*/  UIADD3.X UR7, UPT, UPT, URZ, UR7, URZ, UP0, !UPT ;  /* 0x00000007ff077290 */ /* 0x000fe200087fe4ff */
[----:B------:R-:W-:Y:S02]  /*0690*/  UMOV UR4, URZ ;  /* 0x000000ff00047c82 */ /* 0x000fe40008000000 */
[----:B------:R-:W-:-:S09]  /*06a0*/  IMAD.U32 R3, RZ, RZ, UR5 ;  /* 0x00000005ff037e24 */ /* 0x000fd2000f8e00ff */
.L_x_11:
        /* <DEDUP_REMOVED lines=46> */
[----:B------:R-:W-:-:S03]  /*0990*/  VIADD R30, R30, 0x10 ;  /* 0x000000101e1e7836 */ /* 0x000fc60000000000 */
[----:B------:R-:W-:Y:S01]  /*09a0*/  IADD3.X R3, PT, PT, RZ, R3, RZ, P0, !PT ;  /* 0x00000003ff037210 */ /* 0x000fe200007fe4ff */
        /* <DEDUP_REMOVED lines=9> */
[----:B------:R-:W0:Y:S02]  /*0a40*/  LDC.64 R2, c[0x0][0x3b0] ;  /* 0x0000ec00ff027b82 */ /* 0x000e240000000a00 */
[----:B0-----:R-:W-:-:S05]  /*0a50*/  IMAD.WIDE R2, R0, 0x8, R2 ;  /* 0x0000000800027825 */ /* 0x001fca00078e0202 */
[----:B------:R1:W-:Y:S02]  /*0a60*/  STG.E.64 desc[UR8][R2.64], R42 ;  /* 0x0000002a02007986 */ /* 0x0003e4000c101b08 */
.L_x_10:
[----:B------:R-:W-:Y:S05]  /*0a70*/  BSYNC.RECONVERGENT B0 ;  /* 0x0000000000007941 */ /* 0x000fea0003800200 */
.L_x_9:
[----:B------:R-:W-:Y:S01]  /*0a80*/  BAR.SYNC.DEFER_BLOCKING 0x0 ;  /* 0x0000000000007b1d */ /* 0x000fe20000010000 */
[----:B------:R-:W-:-:S13]  /*0a90*/  ISETP.NE.AND P0, PT, R0, RZ, PT ;  /* 0x000000ff0000720c */ /* 0x000fda0003f05270 */
[----:B------:R-:W-:Y:S05]  /*0aa0*/  @P0 EXIT ;  /* 0x000000000000094d */ /* 0x000fea0003800000 */
[----:B0-----:R-:W0:Y:S02]  /*0ab0*/  LDC.64 R4, c[0x0][0x3b0] ;  /* 0x0000ec00ff047b82 */ /* 0x001e240000000a00 */
[----:B0-----:R-:W2:Y:S04]  /*0ac0*/  LDG.E.64 R16, desc[UR8][R4.64] ;  /* 0x0000000804107981 */ /* 0x001ea8000c1e1b00 */
[----:B-1----:R-:W2:Y:S04]  /*0ad0*/  LDG.E.64 R2, desc[UR8][R4.64+0x8] ;  /* 0x0000080804027981 */ /* 0x002ea8000c1e1b00 */
[----:B------:R-:W3:Y:S04]  /*0ae0*/  LDG.E.64 R28, desc[UR8][R4.64+0x10] ;  /* 0x00001008041c7981 */ /* 0x000ee8000c1e1b00 */
[----:B------:R-:W4:Y:S04]  /*0af0*/  LDG.E.64 R26, desc[UR8][R4.64+0x18] ;  /* 0x00001808041a7981 */ /* 0x000f28000c1e1b00 */
[----:B------:R-:W5:Y:S04]  /*0b00*/  LDG.E.64 R14, desc[UR8][R4.64+0x20] ;  /* 0x00002008040e7981 */ /* 0x000f68000c1e1b00 */
[----:B------:R-:W5:Y:S04]  /*0b10*/  LDG.E.64 R12, desc[UR8][R4.64+0x28] ;  /* 0x00002808040c7981 */ /* 0x000f68000c1e1b00 */
[----:B------:R-:W5:Y:S04]  /*0b20*/  LDG.E.64 R10, desc[UR8][R4.64+0x30] ;  /* 0x00003008040a7981 */ /* 0x000f68000c1e1b00 */
[----:B------:R-:W5:Y:S04]  /*0b30*/  LDG.E.64 R6, desc[UR8][R4.64+0x38] ;  /* 0x0000380804067981 */ /* 0x000f68000c1e1b00 */
[----:B------:R-:W5:Y:S04]  /*0b40*/  LDG.E.64 R8, desc[UR8][R4.64+0x40] ;  /* 0x0000400804087981 */ /* 0x000f68000c1e1b00 */
[----:B------:R0:W5:Y:S01]  /*0b50*/  LDG.E.64 R20, desc[UR8][R4.64+0x48] ;  /* 0x0000480804147981 */ /* 0x000162000c1e1b00 */
[----:B------:R-:W-:Y:S01]  /*0b60*/  UMOV UR4, 0xfefa39ef ;  /* 0xfefa39ef00047882 */ /* 0x000fe20000000000 */
        /* <DEDUP_REMOVED lines=13> */
[----:B--2---:R-:W-:-:S06]  /*0c40*/  DSETP.GT.AND P0, PT, R2, R16, PT ;  /* 0x000000100200722a */ /* 0x004fcc0003f04000 */
[----:B------:R-:W-:Y:S02]  /*0c50*/  FSEL R18, R2, R16, P0 ;  /* 0x0000001002127208 */ /* 0x000fe40000000000 */
[----:B------:R-:W-:-:S06]  /*0c60*/  FSEL R19, R3, R17, P0 ;  /* 0x0000001103137208 */ /* 0x000fcc0000000000 */
[----:B---3--:R-:W-:-:S06]  /*0c70*/  DSETP.GT.AND P0, PT, R28, R18, PT ;  /* 0x000000121c00722a */ /* 0x008fcc0003f04000 */
[----:B------:R-:W-:Y:S02]  /*0c80*/  FSEL R18, R28, R18, P0 ;  /* 0x000000121c127208 */ /* 0x000fe40000000000 */
[----:B------:R-:W-:-:S06]  /*0c90*/  FSEL R19, R29, R19, P0 ;  /* 0x000000131d137208 */ /* 0x000fcc0000000000 */
[----:B----4-:R-:W-:-:S06]  /*0ca0*/  DSETP.GT.AND P0, PT, R26, R18, PT ;  /* 0x000000121a00722a */ /* 0x010fcc0003f04000 */
[----:B------:R-:W-:Y:S02]  /*0cb0*/  FSEL R18, R26, R18, P0 ;  /* 0x000000121a127208 */ /* 0x000fe40000000000 */
[----:B------:R-:W-:-:S06]  /*0cc0*/  FSEL R19, R27, R19, P0 ;  /* 0x000000131b137208 */ /* 0x000fcc0000000000 */
[----:B-----5:R-:W-:-:S06]  /*0cd0*/  DSETP.GT.AND P0, PT, R14, R18, PT ;  /* 0x000000120e00722a */ /* 0x020fcc0003f04000 */
[----:B0-----:R-:W-:Y:S02]  /*0ce0*/  FSEL R4, R14, R18, P0 ;  /* 0x000000120e047208 */ /* 0x001fe40000000000 */
[----:B------:R-:W-:-:S06]  /*0cf0*/  FSEL R5, R15, R19, P0 ;  /* 0x000000130f057208 */ /* 0x000fcc0000000000 */
[----:B------:R-:W-:-:S06]  /*0d00*/  DSETP.GT.AND P0, PT, R12, R4, PT ;  /* 0x000000040c00722a */ /* 0x000fcc0003f04000 */
[----:B------:R-:W-:Y:S02]  /*0d10*/  FSEL R4, R12, R4, P0 ;  /* 0x000000040c047208 */ /* 0x000fe40000000000 */
        /* <DEDUP_REMOVED lines=13> */
[----:B------:R-:W-:Y:S01]  /*0df0*/  DADD R4, R16, -R22 ;  /* 0x0000000010047229 */ /* 0x000fe20000000816 */
[----:B------:R-:W-:Y:S02]  /*0e00*/  IMAD.MOV.U32 R16, RZ, RZ, 0x652b82fe ;  /* 0x652b82feff107424 */ /* 0x000fe400078e00ff */
[----:B------:R-:W-:-:S06]  /*0e10*/  IMAD.MOV.U32 R17, RZ, RZ, 0x3ff71547 ;  /* 0x3ff71547ff117424 */ /* 0x000fcc00078e00ff */
[----:B------:R-:W-:Y:S01]  /*0e20*/  DFMA R16, R4, R16, 6.75539944105574400000e+15 ;  /* 0x433800000410742b */ /* 0x000fe20000000010 */
[----:B------:R-:W-:-:S07]  /*0e30*/  FSETP.GEU.AND P0, PT, |R5|, 4.1917929649353027344, PT ;  /* 0x4086232b0500780b */ /* 0x000fce0003f0e200 */
[----:B------:R-:W-:-:S08]  /*0e40*/  DADD R18, R16, -6.75539944105574400000e+15 ;  /* 0xc338000010127429 */ /* 0x000fd00000000000 */
[----:B------:R-:W-:Y:S01]  /*0e50*/  DFMA R24, R18, -UR4, R4 ;  /* 0x8000000412187c2b */ /* 0x000fe20008000004 */
[----:B------:R-:W-:Y:S01]  /*0e60*/  UMOV UR4, 0x3b39803f ;  /* 0x3b39803f00047882 */ /* 0x000fe20000000000 */
[----:B------:R-:W-:-:S06]  /*0e70*/  UMOV UR5, 0x3c7abc9e ;  /* 0x3c7abc9e00057882 */ /* 0x000fcc0000000000 */
[----:B------:R-:W-:Y:S01]  /*0e80*/  DFMA R18, R18, -UR4, R24 ;  /* 0x8000000412127c2b */ /* 0x000fe20008000018 */
[----:B------:R-:W-:Y:S01]  /*0e90*/  UMOV UR4, 0x69ce2bdf ;  /* 0x69ce2bdf00047882 */ /* 0x000fe20000000000 */
[----:B------:R-:W-:Y:S01]  /*0ea0*/  IMAD.MOV.U32 R24, RZ, RZ, -0x35dec16 ;  /* 0xfca213eaff187424 */ /* 0x000fe200078e00ff */
[----:B------:R-:W-:Y:S01]  /*0eb0*/  UMOV UR5, 0x3e5ade15 ;  /* 0x3e5ade1500057882 */ /* 0x000fe20000000000 */
[----:B------:R-:W-:-:S06]  /*0ec0*/  IMAD.MOV.U32 R25, RZ, RZ, 0x3e928af3 ;  /* 0x3e928af3ff197424 */ /* 0x000fcc00078e00ff */
[----:B------:R-:W-:Y:S01]  /*0ed0*/  DFMA R24, R18, UR4, R24 ;  /* 0x0000000412187c2b */ /* 0x000fe20008000018 */
[----:B------:R-:W-:Y:S01]  /*0ee0*/  UMOV UR4, 0x62401315 ;  /* 0x6240131500047882 */ /* 0x000fe20000000000 */
[----:B------:R-:W-:-:S06]  /*0ef0*/  UMOV UR5, 0x3ec71dee ;  /* 0x3ec71dee00057882 */ /* 0x000fcc0000000000 */
[----:B------:R-:W-:Y:S01]  /*0f00*/  DFMA R24, R18, R24, UR4 ;  /* 0x0000000412187e2b */ /* 0x000fe20008000018 */
[----:B------:R-:W-:Y:S01]  /*0f10*/  UMOV UR4, 0x7c89eb71 ;  /* 0x7c89eb7100047882 */ /* 0x000fe20000000000 */
[----:B------:R-:W-:-:S06]  /*0f20*/  UMOV UR5, 0x3efa0199 ;  /* 0x3efa019900057882 */ /* 0x000fcc0000000000 */
[----:B------:R-:W-:-:S08]  /*0f30*/  DFMA R24, R18, R24, UR4 ;  /* 0x0000000412187e2b */ /* 0x000fd00008000018 */
[----:B------:R-:W-:-:S08]  /*0f40*/  DFMA R24, R18, R24, UR6 ;  /* 0x0000000612187e2b */ /* 0x000fd00008000018 */
[----:B------:R-:W-:-:S08]  /*0f50*/  DFMA R24, R18, R24, UR10 ;  /* 0x0000000a12187e2b */ /* 0x000fd00008000018 */
[----:B------:R-:W-:-:S08]  /*0f60*/  DFMA R24, R18, R24, UR12 ;  /* 0x0000000c12187e2b */ /* 0x000fd00008000018 */
[----:B------:R-:W-:-:S08]  /*0f70*/  DFMA R24, R18, R24, UR14 ;  /* 0x0000000e12187e2b */ /* 0x000fd00008000018 */
[----:B------:R-:W-:-:S08]  /*0f80*/  DFMA R24, R18, R24, UR16 ;  /* 0x0000001012187e2b */ /* 0x000fd00008000018 */
[----:B------:R-:W-:-:S08]  /*0f90*/  DFMA R24, R18, R24, UR18 ;  /* 0x0000001212187e2b */ /* 0x000fd00008000018 */
[----:B------:R-:W-:Y:S02]  /*0fa0*/  DFMA R30, R18, R24, 1 ;  /* 0x3ff00000121e742b */ /* 0x000fe40000000018 */
[----:B------:R-:W-:Y:S01]  /*0fb0*/  DADD R24, R2, -R22 ;  /* 0x0000000002187229 */ /* 0x000fe20000000816 */
[----:B------:R-:W-:Y:S02]  /*0fc0*/  IMAD.MOV.U32 R2, RZ, RZ, 0x652b82fe ;  /* 0x652b82feff027424 */ /* 0x000fe400078e00ff */
[----:B------:R-:W-:-:S03]  /*0fd0*/  IMAD.MOV.U32 R3, RZ, RZ, 0x3ff71547 ;  /* 0x3ff71547ff037424 */ /* 0x000fc600078e00ff */
[----:B------:R-:W-:-:S03]  /*0fe0*/  DFMA R32, R18, R30, 1 ;  /* 0x3ff000001220742b */ /* 0x000fc6000000001e */
[----:B------:R-:W-:-:S07]  /*0ff0*/  DFMA R30, R24, R2, 6.75539944105574400000e+15 ;  /* 0x43380000181e742b */ /* 0x000fce0000000002 */
[----:B------:R-:W-:Y:S01]  /*1000*/  IMAD R3, R16, 0x100000, R33 ;  /* 0x0010000010037824 */ /* 0x000fe200078e0221 */
[----:B------:R-:W-:Y:S01]  /*1010*/  DADD R18, R30, -6.75539944105574400000e+15 ;  /* 0xc33800001e127429 */ /* 0x000fe20000000000 */
[----:B------:R-:W-:Y:S01]  /*1020*/  IMAD.MOV.U32 R2, RZ, RZ, R32 ;  /* 0x000000ffff027224 */ /* 0x000fe200078e0020 */
[----:B------:R-:W-:Y:S09]  /*1030*/  @!P0 BRA `(.L_x_12) ;  /* 0x0000000000348947 */ /* 0x000ff20003800000 */
[----:B------:R-:W-:Y:S01]  /*1040*/  FSETP.GEU.AND P1, PT, |R5|, 4.2275390625, PT ;  /* 0x408748000500780b */ /* 0x000fe20003f2e200 */
[C---:B------:R-:W-:Y:S02]  /*1050*/  DADD R2, R4.reuse, +INF ;  /* 0x7ff0000004027429 */ /* 0x040fe40000000000 */
[----:B------:R-:W-:-:S08]  /*1060*/  DSETP.GEU.AND P0, PT, R4, RZ, PT ;  /* 0x000000ff0400722a */ /* 0x000fd00003f0e000 */
[----:B------:R-:W-:Y:S02]  /*1070*/  FSEL R2, R2, RZ, P0 ;  /* 0x000000ff02027208 */ /* 0x000fe40000000000 */
[----:B------:R-:W-:Y:S01]  /*1080*/  FSEL R3, R3, RZ, P0 ;  /* 0x000000ff03037208 */ /* 0x000fe20000000000 */
[----:B------:R-:W-:Y:S06]  /*1090*/  @P1 BRA `(.L_x_12) ;  /* 0x00000000001c1947 */ /* 0x000fec0003800000 */
[----:B------:R-:W-:-:S04]  /*10a0*/  LEA.HI R0, R16, R16, RZ, 0x1 ;  /* 0x0000001010007211 */ /* 0x000fc800078f08ff */
[----:B------:R-:W-:-:S05]  /*10b0*/  SHF.R.S32.HI R3, RZ, 0x1, R0 ;  /* 0x00000001ff037819 */ /* 0x000fca0000011400 */
[----:B------:R-:W-:Y:S02]  /*10c0*/  IMAD.IADD R2, R16, 0x1, -R3 ;  /* 0x0000000110027824 */ /* 0x000fe400078e0a03 */
[----:B------:R-:W-:-:S03]  /*10d0*/  IMAD R33, R3, 0x100000, R33 ;  /* 0x0010000003217824 */ /* 0x000fc600078e0221 */
[----:B------:R-:W-:Y:S01]  /*10e0*/  LEA R3, R2, 0x3ff00000, 0x14 ;  /* 0x3ff0000002037811 */ /* 0x000fe200078ea0ff */
[----:B------:R-:W-:-:S06]  /*10f0*/  IMAD.MOV.U32 R2, RZ, RZ, RZ ;  /* 0x000000ffff027224 */ /* 0x000fcc00078e00ff */
[----:B------:R-:W-:-:S11]  /*1100*/  DMUL R2, R32, R2 ;  /* 0x0000000220027228 */ /* 0x000fd60000000000 */
.L_x_12:
[----:B------:R-:W-:Y:S01]  /*1110*/  UMOV UR20, 0xfefa39ef ;  /* 0xfefa39ef00147882 */ /* 0x000fe20000000000 */
[----:B------:R-:W-:Y:S01]  /*1120*/  UMOV UR21, 0x3fe62e42 ;  /* 0x3fe62e4200157882 */ /* 0x000fe20000000000 */
[----:B------:R-:W-:Y:S01]  /*1130*/  UMOV UR22, 0x3b39803f ;  /* 0x3b39803f00167882 */ /* 0x000fe20000000000 */
[----:B------:R-:W-:Y:S01]  /*1140*/  DFMA R4, R18, -UR20, R24 ;  /* 0x8000001412047c2b */ /* 0x000fe20008000018 */
[----:B------:R-:W-:Y:S01]  /*1150*/  UMOV UR23, 0x3c7abc9e ;  /* 0x3c7abc9e00177882 */ /* 0x000fe20000000000 */
[----:B------:R-:W-:Y:S01]  /*1160*/  MOV R16, 0xfca213ea ;  /* 0xfca213ea00107802 */ /* 0x000fe20000000f00 */
[----:B------:R-:W-:Y:S01]  /*1170*/  IMAD.MOV.U32 R17, RZ, RZ, 0x3e928af3 ;  /* 0x3e928af3ff117424 */ /* 0x000fe200078e00ff */
[----:B------:R-:W-:Y:S01]  /*1180*/  UMOV UR20, 0x69ce2bdf ;  /* 0x69ce2bdf00147882 */ /* 0x000fe20000000000 */
[----:B------:R-:W-:Y:S01]  /*1190*/  UMOV UR21, 0x3e5ade15 ;  /* 0x3e5ade1500157882 */ /* 0x000fe20000000000 */
[----:B------:R-:W-:Y:S01]  /*11a0*/  DADD R28, R28, -R22 ;  /* 0x000000001c1c7229 */ /* 0x000fe20000000816 */
[----:B------:R-:W-:Y:S01]  /*11b0*/  IMAD.MOV.U32 R32, RZ, RZ, 0x652b82fe ;  /* 0x652b82feff207424 */ /* 0x000fe200078e00ff */
[----:B------:R-:W-:Y:S01]  /*11c0*/  DFMA R4, R18, -UR22, R4 ;  /* 0x8000001612047c2b */ /* 0x000fe20008000004 */
[----:B------:R-:W-:Y:S01]  /*11d0*/  IMAD.MOV.U32 R33, RZ, RZ, 0x3ff71547 ;  /* 0x3ff71547ff217424 */ /* 0x000fe200078e00ff */
[----:B------:R-:W-:-:S05]  /*11e0*/  FSETP.GEU.AND P0, PT, |R25|, 4.1917929649353027344, PT ;  /* 0x4086232b1900780b */ /* 0x000fca0003f0e200 */
[----:B------:R-:W-:Y:S02]  /*11f0*/  DFMA R32, R28, R32, 6.75539944105574400000e+15 ;  /* 0x433800001c20742b */ /* 0x000fe40000000020 */
[----:B------:R-:W-:Y:S01]  /*1200*/  DFMA R16, R4, UR20, R16 ;  /* 0x0000001404107c2b */ /* 0x000fe20008000010 */
        /* <DEDUP_REMOVED lines=9> */
[----:B------:R-:W-:-:S08]  /*12a0*/  DFMA R16, R4, R16, UR18 ;  /* 0x0000001204107e2b */ /* 0x000fd00008000010 */
[----:B------:R-:W-:-:S08]  /*12b0*/  DFMA R16, R4, R16, 1 ;  /* 0x3ff000000410742b */ /* 0x000fd00000000010 */
[----:B------:R-:W-:Y:S02]  /*12c0*/  DFMA R4, R4, R16, 1 ;  /* 0x3ff000000404742b */ /* 0x000fe40000000010 */
[----:B------:R-:W-:-:S08]  /*12d0*/  DADD R16, R32, -6.75539944105574400000e+15 ;  /* 0xc338000020107429 */ /* 0x000fd00000000000 */
[----:B------:R-:W-:Y:S02]  /*12e0*/  IMAD R19, R30, 0x100000, R5 ;  /* 0x001000001e137824 */ /* 0x000fe400078e0205 */
[----:B------:R-:W-:Y:S01]  /*12f0*/  IMAD.MOV.U32 R18, RZ, RZ, R4 ;  /* 0x000000ffff127224 */ /* 0x000fe200078e0004 */
[----:B------:R-:W-:Y:S06]  /*1300*/  @!P0 BRA `(.L_x_13) ;  /* 0x0000000000348947 */ /* 0x000fec0003800000 */
        /* <DEDUP_REMOVED lines=13> */
.L_x_13:
[----:B------:R-:W-:Y:S01]  /*13e0*/  UMOV UR20, 0xfefa39ef ;  /* 0xfefa39ef00147882 */ /* 0x000fe20000000000 */
[----:B------:R-:W-:Y:S01]  /*13f0*/  UMOV UR21, 0x3fe62e42 ;  /* 0x3fe62e4200157882 */ /* 0x000fe20000000000 */
[----:B------:R-:W-:Y:S01]  /*1400*/  DADD R26, R26, -R22 ;  /* 0x000000001a1a7229 */ /* 0x000fe20000000816 */
[----:B------:R-:W-:Y:S01]  /*1410*/  FSETP.GEU.AND P0, PT, |R29|, 4.1917929649353027344, PT ;  /* 0x4086232b1d00780b */ /* 0x000fe20003f0e200 */
        /* <DEDUP_REMOVED lines=8> */
[----:B------:R-:W-:-:S08]  /*14a0*/  DFMA R24, R16, UR20, R4 ;  /* 0x0000001410187c2b */ /* 0x000fd00008000004 */
        /* <DEDUP_REMOVED lines=8> */
[----:B------:R-:W-:Y:S01]  /*1530*/  DFMA R30, R16, R24, 1 ;  /* 0x3ff00000101e742b */ /* 0x000fe20000000018 */
[----:B------:R-:W-:Y:S02]  /*1540*/  IMAD.MOV.U32 R24, RZ, RZ, 0x652b82fe ;  /* 0x652b82feff187424 */ /* 0x000fe400078e00ff */
[----:B------:R-:W-:-:S05]  /*1550*/  IMAD.MOV.U32 R25, RZ, RZ, 0x3ff71547 ;  /* 0x3ff71547ff197424 */ /* 0x000fca00078e00ff */
[----:B------:R-:W-:Y:S02]  /*1560*/  DFMA R36, R16, R30, 1 ;  /* 0x3ff000001024742b */ /* 0x000fe4000000001e */
[----:B------:R-:W-:-:S08]  /*1570*/  DFMA R30, R26, R24, 6.75539944105574400000e+15 ;  /* 0x433800001a1e742b */ /* 0x000fd00000000018 */
[----:B------:R-:W-:Y:S01]  /*1580*/  DADD R34, R30, -6.75539944105574400000e+15 ;  /* 0xc33800001e227429 */ /* 0x000fe20000000000 */
[----:B------:R-:W-:Y:S01]  /*1590*/  LEA R17, R32, R37, 0x14 ;  /* 0x0000002520117211 */ /* 0x000fe200078ea0ff */
[----:B------:R-:W-:Y:S01]  /*15a0*/  IMAD.MOV.U32 R16, RZ, RZ, R36 ;  /* 0x000000ffff107224 */ /* 0x000fe200078e0024 */
[----:B------:R-:W-:Y:S08]  /*15b0*/  @!P0 BRA `(.L_x_14) ;  /* 0x0000000000348947 */ /* 0x000ff00003800000 */
        /* <DEDUP_REMOVED lines=13> */
.L_x_14:
[----:B------:R-:W-:Y:S01]  /*1690*/  UMOV UR22, 0xfefa39ef ;  /* 0xfefa39ef00167882 */ /* 0x000fe20000000000 */
[----:B------:R-:W-:Y:S01]  /*16a0*/  UMOV UR23, 0x3fe62e42 ;  /* 0x3fe62e4200177882 */ /* 0x000fe20000000000 */
[----:B------:R-:W-:Y:S01]  /*16b0*/  FSETP.GEU.AND P0, PT, |R27|, 4.1917929649353027344, PT ;  /* 0x4086232b1b00780b */ /* 0x000fe20003f0e200 */
[----:B------:R-:W-:Y:S01]  /*16c0*/  DFMA R32, R34, -UR22, R26 ;  /* 0x8000001622207c2b */ /* 0x000fe2000800001a */
[----:B------:R-:W-:Y:S01]  /*16d0*/  UMOV UR22, 0x3b39803f ;  /* 0x3b39803f00167882 */ /* 0x000fe20000000000 */
[----:B------:R-:W-:-:S06]  /*16e0*/  UMOV UR23, 0x3c7abc9e ;  /* 0x3c7abc9e00177882 */ /* 0x000fcc0000000000 */
[----:B------:R-:W-:Y:S01]  /*16f0*/  DFMA R32, R34, -UR22, R32 ;  /* 0x8000001622207c2b */ /* 0x000fe20008000020 */
[----:B------:R-:W-:Y:S01]  /*1700*/  UMOV UR22, 0x62401315 ;  /* 0x6240131500167882 */ /* 0x000fe20000000000 */
[----:B------:R-:W-:-:S06]  /*1710*/  UMOV UR23, 0x3ec71dee ;  /* 0x3ec71dee00177882 */ /* 0x000fcc0000000000 */
        /* <DEDUP_REMOVED lines=10> */
[----:B------:R-:W-:-:S06]  /*17c0*/  DADD R28, R14, -R22 ;  /* 0x000000000e1c7229 */ /* 0x000fcc0000000816 */
[----:B------:R-:W-:Y:S02]  /*17d0*/  DFMA R36, R32, R34, 1 ;  /* 0x3ff000002024742b */ /* 0x000fe40000000022 */
[----:B------:R-:W-:-:S08]  /*17e0*/  DFMA R32, R28, R24, 6.75539944105574400000e+15 ;  /* 0x433800001c20742b */ /* 0x000fd00000000018 */
[----:B------:R-:W-:Y:S01]  /*17f0*/  DADD R34, R32, -6.75539944105574400000e+15 ;  /* 0xc338000020227429 */ /* 0x000fe20000000000 */
[----:B------:R-:W-:Y:S02]  /*1800*/  IMAD R15, R30, 0x100000, R37 ;  /* 0x001000001e0f7824 */ /* 0x000fe400078e0225 */
[----:B------:R-:W-:Y:S01]  /*1810*/  IMAD.MOV.U32 R14, RZ, RZ, R36 ;  /* 0x000000ffff0e7224 */ /* 0x000fe200078e0024 */
[----:B------:R-:W-:Y:S07]  /*1820*/  @!P0 BRA `(.L_x_15) ;  /* 0x0000000000348947 */ /* 0x000fee0003800000 */
        /* <DEDUP_REMOVED lines=13> */
.L_x_15:
[----:B------:R-:W-:Y:S01]  /*1900*/  UMOV UR22, 0xfefa39ef ;  /* 0xfefa39ef00167882 */ /* 0x000fe20000000000 */
[----:B------:R-:W-:Y:S01]  /*1910*/  UMOV UR23, 0x3fe62e42 ;  /* 0x3fe62e4200177882 */ /* 0x000fe20000000000 */
[----:B------:R-:W-:Y:S01]  /*1920*/  UMOV UR24, 0x3b39803f ;  /* 0x3b39803f00187882 */ /* 0x000fe20000000000 */
[----:B------:R-:W-:Y:S01]  /*1930*/  DFMA R30, R34, -UR22, R28 ;  /* 0x80000016221e7c2b */ /* 0x000fe2000800001c */
[----:B------:R-:W-:Y:S01]  /*1940*/  UMOV UR25, 0x3c7abc9e ;  /* 0x3c7abc9e00197882 */ /* 0x000fe20000000000 */
[----:B------:R-:W-:-:S06]  /*1950*/  FSETP.GEU.AND P0, PT, |R29|, 4.1917929649353027344, PT ;  /* 0x4086232b1d00780b */ /* 0x000fcc0003f0e200 */
[----:B------:R-:W-:-:S08]  /*1960*/  DFMA R30, R34, -UR24, R30 ;  /* 0x80000018221e7c2b */ /* 0x000fd0000800001e */
        /* <DEDUP_REMOVED lines=26> */
[----:B------:R-:W-:-:S04]  /*1b10*/  SHF.R.S32.HI R13, RZ, 0x1, R0 ;  /* 0x00000001ff0d7819 */ /* 0x000fc80000011400 */
[----:B------:R-:W-:Y:S01]  /*1b20*/  LEA R37, R13, R37, 0x14 ;  /* 0x000000250d257211 */ /* 0x000fe200078ea0ff */
[----:B------:R-:W-:-:S05]  /*1b30*/  IMAD.IADD R12, R32, 0x1, -R13 ;  /* 0x00000001200c7824 */ /* 0x000fca00078e0a0d */
[----:B------:R-:W-:Y:S01]  /*1b40*/  LEA R13, R12, 0x3ff00000, 0x14 ;  /* 0x3ff000000c0d7811 */ /* 0x000fe200078ea0ff */
[----:B------:R-:W-:-:S06]  /*1b50*/  IMAD.MOV.U32 R12, RZ, RZ, RZ ;  /* 0x000000ffff0c7224 */ /* 0x000fcc00078e00ff */
[----:B------:R-:W-:-:S11]  /*1b60*/  DMUL R12, R36, R12 ;  /* 0x0000000c240c7228 */ /* 0x000fd60000000000 */
.L_x_16:
[----:B------:R-:W-:Y:S01]  /*1b70*/  DFMA R32, R34, -UR22, R26 ;  /* 0x8000001622207c2b */ /* 0x000fe2000800001a */
[----:B------:R-:W-:Y:S01]  /*1b80*/  UMOV UR20, 0x69ce2bdf ;  /* 0x69ce2bdf00147882 */ /* 0x000fe20000000000 */
[----:B------:R-:W-:Y:S01]  /*1b90*/  UMOV UR21, 0x3e5ade15 ;  /* 0x3e5ade1500157882 */ /* 0x000fe20000000000 */
[----:B------:R-:W-:-:S05]  /*1ba0*/  FSETP.GEU.AND P0, PT, |R27|, 4.1917929649353027344, PT ;  /* 0x4086232b1b00780b */ /* 0x000fca0003f0e200 */
        /* <DEDUP_REMOVED lines=33> */
.L_x_17:
[----:B------:R-:W-:Y:S01]  /*1dc0*/  DFMA R30, R34, -UR22, R28 ;  /* 0x80000016221e7c2b */ /* 0x000fe2000800001c */
[----:B------:R-:W-:Y:S01]  /*1dd0*/  UMOV UR26, 0x3b39803f ;  /* 0x3b39803f001a7882 */ /* 0x000fe20000000000 */
[----:B------:R-:W-:Y:S01]  /*1de0*/  UMOV UR27, 0x3c7abc9e ;  /* 0x3c7abc9e001b7882 */ /* 0x000fe20000000000 */
[----:B------:R-:W-:-:S05]  /*1df0*/  FSETP.GEU.AND P0, PT, |R29|, 4.1917929649353027344, PT ;  /* 0x4086232b1d00780b */ /* 0x000fca0003f0e200 */
[----:B------:R-:W-:-:S08]  /*1e00*/  DFMA R30, R34, -UR26, R30 ;  /* 0x8000001a221e7c2b */ /* 0x000fd0000800001e */
        /* <DEDUP_REMOVED lines=30> */
.L_x_18:
[----:B------:R-:W-:Y:S01]  /*1ff0*/  DFMA R32, R34, -UR22, R26 ;  /* 0x8000001622207c2b */ /* 0x000fe2000800001a */
[----:B------:R-:W-:-:S07]  /*2000*/  FSETP.GEU.AND P0, PT, |R27|, 4.1917929649353027344, PT ;  /* 0x4086232b1b00780b */ /* 0x000fce0003f0e200 */
        /* <DEDUP_REMOVED lines=15> */
[----:B------:R-:W-:Y:S01]  /*2100*/  IMAD R9, R30, 0x100000, R37 ;  /* 0x001000001e097824 */ /* 0x000fe200078e0225 */
[----:B------:R-:W-:Y:S01]  /*2110*/  MOV R8, R36 ;  /* 0x0000002400087202 */ /* 0x000fe20000000f00 */
        /* <DEDUP_REMOVED lines=14> */
.L_x_19:
[----:B------:R-:W-:Y:S01]  /*2200*/  DFMA R26, R34, -UR22, R28 ;  /* 0x80000016221a7c2b */ /* 0x000fe2000800001c */
[----:B------:R-:W-:Y:S01]  /*2210*/  FSETP.GEU.AND P0, PT, |R29|, 4.1917929649353027344, PT ;  /* 0x4086232b1d00780b */ /* 0x000fe20003f0e200 */
[----:B------:R-:W-:-:S06]  /*2220*/  DADD R20, R20, -R22 ;  /* 0x0000000014147229 */ /* 0x000fcc0000000816 */
        /* <DEDUP_REMOVED lines=30> */
.L_x_20:
        /* <DEDUP_REMOVED lines=13> */
[----:B------:R-:W-:-:S10]  /*24e0*/  DFMA R4, R22, R4, 1 ;  /* 0x3ff000001604742b */ /* 0x000fd40000000004 */
        /* <DEDUP_REMOVED lines=13> */
[----:B------:R-:W-:Y:S02]  /*25c0*/  LEA R23, R22, 0x3ff00000, 0x14 ;  /* 0x3ff0000016177811 */ /* 0x000fe400078ea0ff */
[----:B------:R-:W-:-:S06]  /*25d0*/  MOV R22, RZ ;  /* 0x000000ff00167202 */ /* 0x000fcc0000000f00 */
[----:B------:R-:W-:-:S11]  /*25e0*/  DMUL R22, R4, R22 ;  /* 0x0000001604167228 */ /* 0x000fd60000000000 */
.L_x_21:
[----:B------:R-:W-:-:S08]  /*25f0*/  DADD R4, RZ, R2 ;  /* 0x00000000ff047229 */ /* 0x000fd00000000002 */
[----:B------:R-:W-:-:S08]  /*2600*/  DADD R4, R4, R18 ;  /* 0x0000000004047229 */ /* 0x000fd00000000012 */
        /* <DEDUP_REMOVED lines=8> */
[----:B------:R-:W-:-:S14]  /*2690*/  DSETP.NEU.AND P0, PT, R20, RZ, PT ;  /* 0x000000ff1400722a */ /* 0x000fdc0003f0d000 */
[----:B------:R-:W-:Y:S05]  /*26a0*/  @P0 BRA `(.L_x_22) ;  /* 0x0000000000380947 */ /* 0x000fea0003800000 */
[----:B------:R-:W0:Y:S01]  /*26b0*/  LDC.64 R4, c[0x0][0x3b0] ;  /* 0x0000ec00ff047b82 */ /* 0x000e220000000a00 */
[----:B------:R-:W-:Y:S02]  /*26c0*/  IMAD.MOV.U32 R2, RZ, RZ, -0x66666666 ;  /* 0x9999999aff027424 */ /* 0x000fe400078e00ff */
[----:B------:R-:W-:-:S05]  /*26d0*/  IMAD.MOV.U32 R3, RZ, RZ, 0x3fb99999 ;  /* 0x3fb99999ff037424 */ /* 0x000fca00078e00ff */
[----:B0-----:R-:W-:Y:S04]  /*26e0*/  STG.E.64 desc[UR8][R4.64], R2 ;  /* 0x0000000204007986 */ /* 0x001fe8000c101b08 */
[----:B------:R-:W-:Y:S04]  /*26f0*/  STG.E.64 desc[UR8][R4.64+0x8], R2 ;  /* 0x0000080204007986 */ /* 0x000fe8000c101b08 */
[----:B------:R-:W-:Y:S04]  /*2700*/  STG.E.64 desc[UR8][R4.64+0x10], R2 ;  /* 0x0000100204007986 */ /* 0x000fe8000c101b08 */
[----:B------:R-:W-:Y:S04]  /*2710*/  STG.E.64 desc[UR8][R4.64+0x18], R2 ;  /* 0x0000180204007986 */ /* 0x000fe8000c101b08 */
[----:B------:R-:W-:Y:S04]  /*2720*/  STG.E.64 desc[UR8][R4.64+0x20], R2 ;  /* 0x0000200204007986 */ /* 0x000fe8000c101b08 */
[----:B------:R-:W-:Y:S04]  /*2730*/  STG.E.64 desc[UR8][R4.64+0x28], R2 ;  /* 0x0000280204007986 */ /* 0x000fe8000c101b08 */
[----:B------:R-:W-:Y:S04]  /*2740*/  STG.E.64 desc[UR8][R4.64+0x30], R2 ;  /* 0x0000300204007986 */ /* 0x000fe8000c101b08 */
[----:B------:R-:W-:Y:S04]  /*2750*/  STG.E.64 desc[UR8][R4.64+0x38], R2 ;  /* 0x0000380204007986 */ /* 0x000fe8000c101b08 */
[----:B------:R-:W-:Y:S04]  /*2760*/  STG.E.64 desc[UR8][R4.64+0x40], R2 ;  /* 0x0000400204007986 */ /* 0x000fe8000c101b08 */
[----:B------:R-:W-:Y:S01]  /*2770*/  STG.E.64 desc[UR8][R4.64+0x48], R2 ;  /* 0x0000480204007986 */ /* 0x000fe2000c101b08 */
[----:B------:R-:W-:Y:S05]  /*2780*/  EXIT ;  /* 0x000000000000794d */ /* 0x000fea0003800000 */
.L_x_22:
[----:B------:R-:W0:Y:S01]  /*2790*/  MUFU.RCP64H R5, R21 ;  /* 0x0000001500057308 */ /* 0x000e220000001800 */
[----:B------:R-:W-:Y:S01]  /*27a0*/  IMAD.MOV.U32 R4, RZ, RZ, 0x1 ;  /* 0x00000001ff047424 */ /* 0x000fe200078e00ff */
[----:B------:R-:W-:-:S05]  /*27b0*/  FSETP.GEU.AND P1, PT, |R3|, 6.5827683646048100446e-37, PT ;  /* 0x036000000300780b */ /* 0x000fca0003f2e200 */
[----:B0-----:R-:W-:-:S08]  /*27c0*/  DFMA R26, -R20, R4, 1 ;  /* 0x3ff00000141a742b */ /* 0x001fd00000000104 */
[----:B------:R-:W-:-:S08]  /*27d0*/  DFMA R26, R26, R26, R26 ;  /* 0x0000001a1a1a722b */ /* 0x000fd0000000001a */
[----:B------:R-:W-:-:S08]  /*27e0*/  DFMA R26, R4, R26, R4 ;  /* 0x0000001a041a722b */ /* 0x000fd00000000004 */
[----:B------:R-:W-:-:S08]  /*27f0*/  DFMA R4, -R20, R26, 1 ;  /* 0x3ff000001404742b */ /* 0x000fd0000000011a */
[----:B------:R-:W-:-:S08]  /*2800*/  DFMA R4, R26, R4, R26 ;  /* 0x000000041a04722b */ /* 0x000fd0000000001a */
[----:B------:R-:W-:-:S08]  /*2810*/  DMUL R26, R4, R2 ;  /* 0x00000002041a7228 */ /* 0x000fd00000000000 */
[----:B------:R-:W-:-:S08]  /*2820*/  DFMA R28, -R20, R26, R2 ;  /* 0x0000001a141c722b */ /* 0x000fd00000000102 */
[----:B------:R-:W-:-:S10]  /*2830*/  DFMA R4, R4, R28, R26 ;  /* 0x0000001c0404722b */ /* 0x000fd4000000001a */
[----:B------:R-:W-:-:S05]  /*2840*/  FFMA R0, RZ, R21, R5 ;  /* 0x00000015ff007223 */ /* 0x000fca0000000005 */
[----:B------:R-:W-:-:S13]  /*2850*/  FSETP.GT.AND P0, PT, |R0|, 1.469367938527859385e-39, PT ;  /* 0x001000000000780b */ /* 0x000fda0003f04200 */
[----:B------:R-:W-:Y:S05]  /*2860*/  @P0 BRA P1, `(.L_x_23) ;  /* 0x0000000000180947 */ /* 0x000fea0000800000 */
[----:B------:R-:W-:Y:S01]  /*2870*/  IMAD.MOV.U32 R4, RZ, RZ, R2 ;  /* 0x000000ffff047224 */ /* 0x000fe200078e0002 */
[----:B------:R-:W-:Y:S01]  /*2880*/  MOV R0, 0x28d0 ;  /* 0x000028d000007802 */ /* 0x000fe20000000f00 */
[----:B------:R-:W-:Y:S02]  /*2890*/  IMAD.MOV.U32 R5, RZ, RZ, R3 ;  /* 0x000000ffff057224 */ /* 0x000fe400078e0003 */
[----:B------:R-:W-:Y:S02]  /*28a0*/  IMAD.MOV.U32 R28, RZ, RZ, R20 ;  /* 0x000000ffff1c7224 */ /* 0x000fe400078e0014 */
[----:B------:R-:W-:-:S07]  /*28b0*/  IMAD.MOV.U32 R29, RZ, RZ, R21 ;  /* 0x000000ffff1d7224 */ /* 0x000fce00078e0015 */
[----:B------:R-:W-:Y:S05]  /*28c0*/  CALL.REL.NOINC `($__internal_0_$__cuda_sm20_div_rn_f64_full) ;  /* 0x0000000c004c7944 */ /* 0x000fea0003c00000 */
.L_x_23:
[----:B------:R-:W0:Y:S01]  /*28d0*/  MUFU.RCP64H R3, R21 ;  /* 0x0000001500037308 */ /* 0x000e220000001800 */
[----:B------:R-:W-:Y:S01]  /*28e0*/  IMAD.MOV.U32 R2, RZ, RZ, 0x1 ;  /* 0x00000001ff027424 */ /* 0x000fe200078e00ff */
[----:B------:R-:W1:Y:S01]  /*28f0*/  LDC.64 R28, c[0x0][0x3b0] ;  /* 0x0000ec00ff1c7b82 */ /* 0x000e620000000a00 */
[----:B------:R-:W-:-:S04]  /*2900*/  FSETP.GEU.AND P1, PT, |R19|, 6.5827683646048100446e-37, PT ;  /* 0x036000001300780b */ /* 0x000fc80003f2e200 */
[----:B0-----:R-:W-:-:S08]  /*2910*/  DFMA R26, -R20, R2, 1 ;  /* 0x3ff00000141a742b */ /* 0x001fd00000000102 */
[----:B------:R-:W-:Y:S01]  /*2920*/  DFMA R26, R26, R26, R26 ;  /* 0x0000001a1a1a722b */ /* 0x000fe2000000001a */
[----:B-1----:R0:W-:Y:S07]  /*2930*/  STG.E.64 desc[UR8][R28.64], R4 ;  /* 0x000000041c007986 */ /* 0x0021ee000c101b08 */
        /* <DEDUP_REMOVED lines=8> */
[----:B0-----:R-:W-:Y:S05]  /*29c0*/  @P0 BRA P1, `(.L_x_24) ;  /* 0x0000000000200947 */ /* 0x001fea0000800000 */
[----:B------:R-:W-:Y:S01]  /*29d0*/  IMAD.MOV.U32 R4, RZ, RZ, R18 ;  /* 0x000000ffff047224 */ /* 0x000fe200078e0012 */
[----:B------:R-:W-:Y:S01]  /*29e0*/  MOV R0, 0x2a30 ;  /* 0x00002a3000007802 */ /* 0x000fe20000000f00 */
[----:B------:R-:W-:Y:S02]  /*29f0*/  IMAD.MOV.U32 R5, RZ, RZ, R19 ;  /* 0x000000ffff057224 */ /* 0x000fe400078e0013 */
[----:B------:R-:W-:Y:S02]  /*2a00*/  IMAD.MOV.U32 R28, RZ, RZ, R20 ;  /* 0x000000ffff1c7224 */ /* 0x000fe400078e0014 */
[----:B------:R-:W-:-:S07]  /*2a10*/  IMAD.MOV.U32 R29, RZ, RZ, R21 ;  /* 0x000000ffff1d7224 */ /* 0x000fce00078e0015 */
[----:B------:R-:W-:Y:S05]  /*2a20*/  CALL.REL.NOINC `($__internal_0_$__cuda_sm20_div_rn_f64_full) ;  /* 0x0000000800f47944 */ /* 0x000fea0003c00000 */
[----:B------:R-:W-:Y:S01]  /*2a30*/  MOV R2, R4 ;  /* 0x0000000400027202 */ /* 0x000fe20000000f00 */
[----:B------:R-:W-:-:S07]  /*2a40*/  IMAD.MOV.U32 R3, RZ, RZ, R5 ;  /* 0x000000ffff037224 */ /* 0x000fce00078e0005 */
.L_x_24:
        /* <DEDUP_REMOVED lines=22> */
.L_x_25:
        /* <DEDUP_REMOVED lines=22> */
[----:B------:R-:W-:Y:S01]  /*2d10*/  IMAD.MOV.U32 R2, RZ, RZ, R4 ;  /* 0x000000ffff027224 */ /* 0x000fe200078e0004 */
[----:B------:R-:W-:-:S07]  /*2d20*/  MOV R3, R5 ;  /* 0x0000000500037202 */ /* 0x000fce0000000f00 */
.L_x_26:
        /* <DEDUP_REMOVED lines=22> */
.L_x_27:
        /* <DEDUP_REMOVED lines=22> */
[----:B------:R-:W-:Y:S02]  /*2ff0*/  IMAD.MOV.U32 R2, RZ, RZ, R4 ;  /* 0x000000ffff027224 */ /* 0x000fe400078e0004 */
[----:B------:R-:W-:-:S07]  /*3000*/  IMAD.MOV.U32 R3, RZ, RZ, R5 ;  /* 0x000000ffff037224 */ /* 0x000fce00078e0005 */
.L_x_28:
[----:B------:R-:W0:Y:S01]  /*3010*/  MUFU.RCP64H R5, R21 ;  /* 0x0000001500057308 */ /* 0x000e220000001800 */
[----:B------:R-:W-:Y:S01]  /*3020*/  MOV R4, 0x1 ;  /* 0x0000000100047802 */ /* 0x000fe20000000f00 */
        /* <DEDUP_REMOVED lines=20> */
.L_x_29:
        /* <DEDUP_REMOVED lines=24> */
.L_x_30:
        /* <DEDUP_REMOVED lines=16> */
[----:B------:R-:W-:Y:S01]  /*33f0*/  MOV R4, R24 ;  /* 0x0000001800047202 */ /* 0x000fe20000000f00 */
[----:B------:R-:W-:Y:S01]  /*3400*/  IMAD.MOV.U32 R5, RZ, RZ, R25 ;  /* 0x000000ffff057224 */ /* 0x000fe200078e0019 */
[----:B------:R-:W-:Y:S01]  /*3410*/  MOV R0, 0x3450 ;  /* 0x0000345000007802 */ /* 0x000fe20000000f00 */
[----:B------:R-:W-:Y:S02]  /*3420*/  IMAD.MOV.U32 R28, RZ, RZ, R20 ;  /* 0x000000ffff1c7224 */ /* 0x000fe400078e0014 */
[----:B------:R-:W-:-:S07]  /*3430*/  IMAD.MOV.U32 R29, RZ, RZ, R21 ;  /* 0x000000ffff1d7224 */ /* 0x000fce00078e0015 */
[----:B------:R-:W-:Y:S05]  /*3440*/  CALL.REL.NOINC `($__internal_0_$__cuda_sm20_div_rn_f64_full) ;  /* 0x00000000006c7944 */ /* 0x000fea0003c00000 */
.L_x_31:
        /* <DEDUP_REMOVED lines=24> */
.L_x_32:
[----:B------:R-:W0:Y:S02]  /*35d0*/  LDC.64 R4, c[0x0][0x3b0] ;  /* 0x0000ec00ff047b82 */ /* 0x000e240000000a00 */
[----:B0-----:R-:W-:Y:S01]  /*35e0*/  STG.E.64 desc[UR8][R4.64+0x48], R2 ;  /* 0x0000480204007986 */ /* 0x001fe2000c101b08 */
[----:B------:R-:W-:Y:S05]  /*35f0*/  EXIT ;  /* 0x000000000000794d */ /* 0x000fea0003800000 */
        .weak           $__internal_0_$__cuda_sm20_div_rn_f64_full
        .type           $__internal_0_$__cuda_sm20_div_rn_f64_full,@function
        .size           $__internal_0_$__cuda_sm20_div_rn_f64_full,(.L_x_39 - $__internal_0_$__cuda_sm20_div_rn_f64_full)
$__internal_0_$__cuda_sm20_div_rn_f64_full:
[C---:B------:R-:W-:Y:S01]  /*3600*/  FSETP.GEU.AND P0, PT, |R29|.reuse, 1.469367938527859385e-39, PT ;  /* 0x001000001d00780b */ /* 0x040fe20003f0e200 */
[----:B------:R-:W-:Y:S01]  /*3610*/  IMAD.MOV.U32 R30, RZ, RZ, 0x1 ;  /* 0x00000001ff1e7424 */ /* 0x000fe200078e00ff */
[C---:B------:R-:W-:Y:S02]  /*3620*/  LOP3.LUT R26, R29.reuse, 0x800fffff, RZ, 0xc0, !PT ;  /* 0x800fffff1d1a7812 */ /* 0x040fe400078ec0ff */
[----:B------:R-:W-:Y:S02]  /*3630*/  LOP3.LUT R37, R29, 0x7ff00000, RZ, 0xc0, !PT ;  /* 0x7ff000001d257812 */ /* 0x000fe400078ec0ff */
[----:B------:R-:W-:Y:S01]  /*3640*/  LOP3.LUT R27, R26, 0x3ff00000, RZ, 0xfc, !PT ;  /* 0x3ff000001a1b7812 */ /* 0x000fe200078efcff */
[----:B------:R-:W-:Y:S01]  /*3650*/  IMAD.MOV.U32 R26, RZ, RZ, R28 ;  /* 0x000000ffff1a7224 */ /* 0x000fe200078e001c */
[----:B------:R-:W-:Y:S02]  /*3660*/  LOP3.LUT R32, R5, 0x7ff00000, RZ, 0xc0, !PT ;  /* 0x7ff0000005207812 */ /* 0x000fe400078ec0ff */
[----:B------:R-:W-:-:S02]  /*3670*/  MOV R33, 0x1ca00000 ;  /* 0x1ca0000000217802 */ /* 0x000fc40000000f00 */
[----:B------:R-:W-:Y:S01]  /*3680*/  ISETP.GE.U32.AND P1, PT, R32, R37, PT ;  /* 0x000000252000720c */ /* 0x000fe20003f26070 */
[----:B------:R-:W-:Y:S01]  /*3690*/  @!P0 DMUL R26, R28, 8.98846567431157953865e+307 ;  /* 0x7fe000001c1a8828 */ /* 0x000fe20000000000 */
[----:B------:R-:W-:-:S05]  /*36a0*/  IMAD.MOV.U32 R38, RZ, RZ, R32 ;  /* 0x000000ffff267224 */ /* 0x000fca00078e0020 */
[----:B------:R-:W0:Y:S02]  /*36b0*/  MUFU.RCP64H R31, R27 ;  /* 0x0000001b001f7308 */ /* 0x000e240000001800 */
[----:B0-----:R-:W-:-:S08]  /*36c0*/  DFMA R2, R30, -R26, 1 ;  /* 0x3ff000001e02742b */ /* 0x001fd0000000081a */
[----:B------:R-:W-:-:S08]  /*36d0*/  DFMA R2, R2, R2, R2 ;  /* 0x000000020202722b */ /* 0x000fd00000000002 */
[----:B------:R-:W-:Y:S01]  /*36e0*/  DFMA R30, R30, R2, R30 ;  /* 0x000000021e1e722b */ /* 0x000fe2000000001e */
[----:B------:R-:W-:Y:S01]  /*36f0*/  SEL R3, R33, 0x63400000, !P1 ;  /* 0x6340000021037807 */ /* 0x000fe20004800000 */
[----:B------:R-:W-:Y:S01]  /*3700*/  IMAD.MOV.U32 R2, RZ, RZ, R4 ;  /* 0x000000ffff027224 */ /* 0x000fe200078e0004 */
[----:B------:R-:W-:Y:S02]  /*3710*/  FSETP.GEU.AND P1, PT, |R5|, 1.469367938527859385e-39, PT ;  /* 0x001000000500780b */ /* 0x000fe40003f2e200 */
[----:B------:R-:W-:-:S03]  /*3720*/  LOP3.LUT R3, R3, 0x800fffff, R5, 0xf8, !PT ;  /* 0x800fffff03037812 */ /* 0x000fc600078ef805 */
[----:B------:R-:W-:-:S08]  /*3730*/  DFMA R34, R30, -R26, 1 ;  /* 0x3ff000001e22742b */ /* 0x000fd0000000081a */
[----:B------:R-:W-:Y:S01]  /*3740*/  DFMA R30, R30, R34, R30 ;  /* 0x000000221e1e722b */ /* 0x000fe2000000001e */
[----:B------:R-:W-:Y:S10]  /*3750*/  @P1 BRA `(.L_x_33) ;  /* 0x0000000000201947 */ /* 0x000ff40003800000 */
[----:B------:R-:W-:Y:S01]  /*3760*/  LOP3.LUT R35, R29, 0x7ff00000, RZ, 0xc0, !PT ;  /* 0x7ff000001d237812 */ /* 0x000fe200078ec0ff */
[----:B------:R-:W-:-:S03]  /*3770*/  IMAD.MOV.U32 R34, RZ, RZ, RZ ;  /* 0x000000ffff227224 */ /* 0x000fc600078e00ff */
[----:B------:R-:W-:-:S04]  /*3780*/  ISETP.GE.U32.AND P1, PT, R32, R35, PT ;  /* 0x000000232000720c */ /* 0x000fc80003f26070 */
[----:B------:R-:W-:-:S04]  /*3790*/  SEL R35, R33, 0x63400000, !P1 ;  /* 0x6340000021237807 */ /* 0x000fc80004800000 */
[----:B------:R-:W-:-:S04]  /*37a0*/  LOP3.LUT R35, R35, 0x80000000, R5, 0xf8, !PT ;  /* 0x8000000023237812 */ /* 0x000fc800078ef805 */
[----:B------:R-:W-:-:S06]  /*37b0*/  LOP3.LUT R35, R35, 0x100000, RZ, 0xfc, !PT ;  /* 0x0010000023237812 */ /* 0x000fcc00078efcff */
[----:B------:R-:W-:-:S10]  /*37c0*/  DFMA R2, R2, 2, -R34 ;  /* 0x400000000202782b */ /* 0x000fd40000000822 */
[----:B------:R-:W-:-:S07]  /*37d0*/  LOP3.LUT R38, R3, 0x7ff00000, RZ, 0xc0, !PT ;  /* 0x7ff0000003267812 */ /* 0x000fce00078ec0ff */
.L_x_33:
[----:B------:R-:W-:Y:S01]  /*37e0*/  IMAD.MOV.U32 R39, RZ, RZ, R37 ;  /* 0x000000ffff277224 */ /* 0x000fe200078e0025 */
[----:B------:R-:W-:Y:S01]  /*37f0*/  @!P0 LOP3.LUT R39, R27, 0x7ff00000, RZ, 0xc0, !PT ;  /* 0x7ff000001b278812 */ /* 0x000fe200078ec0ff */
[----:B------:R-:W-:Y:S01]  /*3800*/  VIADD R40, R38, 0xffffffff ;  /* 0xffffffff26287836 */ /* 0x000fe20000000000 */
[----:B------:R-:W-:-:S04]  /*3810*/  DMUL R34, R30, R2 ;  /* 0x000000021e227228 */ /* 0x000fc80000000000 */
[----:B------:R-:W-:Y:S01]  /*3820*/  ISETP.GT.U32.AND P0, PT, R40, 0x7feffffe, PT ;  /* 0x7feffffe2800780c */ /* 0x000fe20003f04070 */
[----:B------:R-:W-:-:S03]  /*3830*/  VIADD R40, R39, 0xffffffff ;  /* 0xffffffff27287836 */ /* 0x000fc60000000000 */
[----:B------:R-:W-:Y:S02]  /*3840*/  DFMA R36, R34, -R26, R2 ;  /* 0x8000001a2224722b */ /* 0x000fe40000000002 */
[----:B------:R-:W-:-:S06]  /*3850*/  ISETP.GT.U32.OR P0, PT, R40, 0x7feffffe, P0 ;  /* 0x7feffffe2800780c */ /* 0x000fcc0000704470 */
[----:B------:R-:W-:-:S07]  /*3860*/  DFMA R30, R30, R36, R34 ;  /* 0x000000241e1e722b */ /* 0x000fce0000000022 */
[----:B------:R-:W-:Y:S05]  /*3870*/  @P0 BRA `(.L_x_34) ;  /* 0x00000000006c0947 */ /* 0x000fea0003800000 */
[----:B------:R-:W-:-:S04]  /*3880*/  LOP3.LUT R5, R29, 0x7ff00000, RZ, 0xc0, !PT ;  /* 0x7ff000001d057812 */ /* 0x000fc800078ec0ff */
[CC--:B------:R-:W-:Y:S02]  /*3890*/  VIADDMNMX R4, R32.reuse, -R5.reuse, 0xb9600000, !PT ;  /* 0xb960000020047446 */ /* 0x0c0fe40007800905 */
[----:B------:R-:W-:Y:S02]  /*38a0*/  ISETP.GE.U32.AND P0, PT, R32, R5, PT ;  /* 0x000000052000720c */ /* 0x000fe40003f06070 */
[----:B------:R-:W-:Y:S02]  /*38b0*/  VIMNMX R4, PT, PT, R4, 0x46a00000, PT ;  /* 0x46a0000004047848 */ /* 0x000fe40003fe0100 */
[----:B------:R-:W-:-:S05]  /*38c0*/  SEL R33, R33, 0x63400000, !P0 ;  /* 0x6340000021217807 */ /* 0x000fca0004000000 */
[----:B------:R-:W-:Y:S02]  /*38d0*/  IMAD.IADD R34, R4, 0x1, -R33 ;  /* 0x0000000104227824 */ /* 0x000fe400078e0a21 */
[----:B------:R-:W-:Y:S02]  /*38e0*/  IMAD.MOV.U32 R4, RZ, RZ, RZ ;  /* 0x000000ffff047224 */ /* 0x000fe400078e00ff */
[----:B------:R-:W-:-:S06]  /*38f0*/  VIADD R5, R34, 0x7fe00000 ;  /* 0x7fe0000022057836 */ /* 0x000fcc0000000000 */
[----:B------:R-:W-:-:S10]  /*3900*/  DMUL R32, R30, R4 ;  /* 0x000000041e207228 */ /* 0x000fd40000000000 */
[----:B------:R-:W-:-:S13]  /*3910*/  FSETP.GTU.AND P0, PT, |R33|, 1.469367938527859385e-39, PT ;  /* 0x001000002100780b */ /* 0x000fda0003f0c200 */
[----:B------:R-:W-:Y:S05]  /*3920*/  @P0 BRA `(.L_x_35) ;  /* 0x0000000000940947 */ /* 0x000fea0003800000 */
[----:B------:R-:W-:Y:S01]  /*3930*/  DFMA R2, R30, -R26, R2 ;  /* 0x8000001a1e02722b */ /* 0x000fe20000000002 */
[----:B------:R-:W-:-:S09]  /*3940*/  IMAD.MOV.U32 R4, RZ, RZ, RZ ;  /* 0x000000ffff047224 */ /* 0x000fd200078e00ff */
[C---:B------:R-:W-:Y:S02]  /*3950*/  FSETP.NEU.AND P0, PT, R3.reuse, RZ, PT ;  /* 0x000000ff0300720b */ /* 0x040fe40003f0d000 */
[----:B------:R-:W-:-:S04]  /*3960*/  LOP3.LUT R29, R3, 0x80000000, R29, 0x48, !PT ;  /* 0x80000000031d7812 */ /* 0x000fc800078e481d */
[----:B------:R-:W-:-:S07]  /*3970*/  LOP3.LUT R5, R29, R5, RZ, 0xfc, !PT ;  /* 0x000000051d057212 */ /* 0x000fce00078efcff */
[----:B------:R-:W-:Y:S05]  /*3980*/  @!P0 BRA `(.L_x_35) ;  /* 0x00000000007c8947 */ /* 0x000fea0003800000 */
[----:B------:R-:W-:Y:S01]  /*3990*/  IMAD.MOV R3, RZ, RZ, -R34 ;  /* 0x000000ffff037224 */ /* 0x000fe200078e0a22 */
[----:B------:R-:W-:Y:S01]  /*39a0*/  DMUL.RP R4, R30, R4 ;  /* 0x000000041e047228 */ /* 0x000fe20000008000 */
[----:B------:R-:W-:-:S06]  /*39b0*/  IMAD.MOV.U32 R2, RZ, RZ, RZ ;  /* 0x000000ffff027224 */ /* 0x000fcc00078e00ff */
[----:B------:R-:W-:-:S03]  /*39c0*/  DFMA R2, R32, -R2, R30 ;  /* 0x800000022002722b */ /* 0x000fc6000000001e */
[----:B------:R-:W-:-:S03]  /*39d0*/  LOP3.LUT R29, R5, R29, RZ, 0x3c, !PT ;  /* 0x0000001d051d7212 */ /* 0x000fc600078e3cff */
[----:B------:R-:W-:-:S04]  /*39e0*/  IADD3 R2, PT, PT, -R34, -0x43300000, RZ ;  /* 0xbcd0000022027810 */ /* 0x000fc80007ffe1ff */
[----:B------:R-:W-:-:S04]  /*39f0*/  FSETP.NEU.AND P0, PT, |R3|, R2, PT ;  /* 0x000000020300720b */ /* 0x000fc80003f0d200 */
[----:B------:R-:W-:Y:S02]  /*3a00*/  FSEL R32, R4, R32, !P0 ;  /* 0x0000002004207208 */ /* 0x000fe40004000000 */
[----:B------:R-:W-:Y:S01]  /*3a10*/  FSEL R33, R29, R33, !P0 ;  /* 0x000000211d217208 */ /* 0x000fe20004000000 */
[----:B------:R-:W-:Y:S06]  /*3a20*/  BRA `(.L_x_35) ;  /* 0x0000000000547947 */ /* 0x000fec0003800000 */
.L_x_34:
[----:B------:R-:W-:-:S14]  /*3a30*/  DSETP.NAN.AND P0, PT, R4, R4, PT ;  /* 0x000000040400722a */ /* 0x000fdc0003f08000 */
[----:B------:R-:W-:Y:S05]  /*3a40*/  @P0 BRA `(.L_x_36) ;  /* 0x0000000000440947 */ /* 0x000fea0003800000 */
[----:B------:R-:W-:-:S14]  /*3a50*/  DSETP.NAN.AND P0, PT, R28, R28, PT ;  /* 0x0000001c1c00722a */ /* 0x000fdc0003f08000 */
[----:B------:R-:W-:Y:S05]  /*3a60*/  @P0 BRA `(.L_x_37) ;  /* 0x0000000000300947 */ /* 0x000fea0003800000 */
[----:B------:R-:W-:Y:S01]  /*3a70*/  ISETP.NE.AND P0, PT, R38, R39, PT ;  /* 0x000000272600720c */ /* 0x000fe20003f05270 */
[----:B------:R-:W-:Y:S01]  /*3a80*/  IMAD.MOV.U32 R33, RZ, RZ, -0x80000 ;  /* 0xfff80000ff217424 */ /* 0x000fe200078e00ff */
[----:B------:R-:W-:-:S11]  /*3a90*/  MOV R32, 0x0 ;  /* 0x0000000000207802 */ /* 0x000fd60000000f00 */
[----:B------:R-:W-:Y:S05]  /*3aa0*/  @!P0 BRA `(.L_x_35) ;  /* 0x0000000000348947 */ /* 0x000fea0003800000 */
[----:B------:R-:W-:Y:S02]  /*3ab0*/  ISETP.NE.AND P0, PT, R38, 0x7ff00000, PT ;  /* 0x7ff000002600780c */ /* 0x000fe40003f05270 */
[----:B------:R-:W-:Y:S02]  /*3ac0*/  LOP3.LUT R33, R5, 0x80000000, R29, 0x48, !PT ;  /* 0x8000000005217812 */ /* 0x000fe400078e481d */
[----:B------:R-:W-:-:S13]  /*3ad0*/  ISETP.EQ.OR P0, PT, R39, RZ, !P0 ;  /* 0x000000ff2700720c */ /* 0x000fda0004702670 */
[----:B------:R-:W-:Y:S01]  /*3ae0*/  @P0 LOP3.LUT R2, R33, 0x7ff00000, RZ, 0xfc, !PT ;  /* 0x7ff0000021020812 */ /* 0x000fe200078efcff */
[----:B------:R-:W-:Y:S02]  /*3af0*/  @!P0 IMAD.MOV.U32 R32, RZ, RZ, RZ ;  /* 0x000000ffff208224 */ /* 0x000fe400078e00ff */
[----:B------:R-:W-:Y:S02]  /*3b00*/  @P0 IMAD.MOV.U32 R32, RZ, RZ, RZ ;  /* 0x000000ffff200224 */ /* 0x000fe400078e00ff */
[----:B------:R-:W-:Y:S01]  /*3b10*/  @P0 IMAD.MOV.U32 R33, RZ, RZ, R2 ;  /* 0x000000ffff210224 */ /* 0x000fe200078e0002 */
[----:B------:R-:W-:Y:S06]  /*3b20*/  BRA `(.L_x_35) ;  /* 0x0000000000147947 */ /* 0x000fec0003800000 */
.L_x_37:
[----:B------:R-:W-:Y:S01]  /*3b30*/  LOP3.LUT R33, R29, 0x80000, RZ, 0xfc, !PT ;  /* 0x000800001d217812 */ /* 0x000fe200078efcff */
[----:B------:R-:W-:Y:S01]  /*3b40*/  IMAD.MOV.U32 R32, RZ, RZ, R28 ;  /* 0x000000ffff207224 */ /* 0x000fe200078e001c */
[----:B------:R-:W-:Y:S06]  /*3b50*/  BRA `(.L_x_35) ;  /* 0x0000000000087947 */ /* 0x000fec0003800000 */
.L_x_36:
[----:B------:R-:W-:Y:S01]  /*3b60*/  LOP3.LUT R33, R5, 0x80000, RZ, 0xfc, !PT ;  /* 0x0008000005217812 */ /* 0x000fe200078efcff */
[----:B------:R-:W-:-:S07]  /*3b70*/  IMAD.MOV.U32 R32, RZ, RZ, R4 ;  /* 0x000000ffff207224 */ /* 0x000fce00078e0004 */
.L_x_35:
[----:B------:R-:W-:Y:S02]  /*3b80*/  IMAD.MOV.U32 R2, RZ, RZ, R0 ;  /* 0x000000ffff027224 */ /* 0x000fe400078e0000 */
[----:B------:R-:W-:Y:S02]  /*3b90*/  IMAD.MOV.U32 R3, RZ, RZ, 0x0 ;  /* 0x00000000ff037424 */ /* 0x000fe400078e00ff */
[----:B------:R-:W-:Y:S02]  /*3ba0*/  IMAD.MOV.U32 R4, RZ, RZ, R32 ;  /* 0x000000ffff047224 */ /* 0x000fe400078e0020 */
[----:B------:R-:W-:Y:S01]  /*3bb0*/  IMAD.MOV.U32 R5, RZ, RZ, R33 ;  /* 0x000000ffff057224 */ /* 0x000fe200078e0021 */
[----:B------:R-:W-:Y:S06]  /*3bc0*/  RET.REL.NODEC R2 `(_Z14forward_kernelPdS_S_S_S_S_S_) ;  /* 0xffffffc4020c7950 */ /* 0x000fec0003c3ffff */
.L_x_38:
        /* <DEDUP_REMOVED lines=11> */
.L_x_39:


//--------------------- .nv.shared.reserved.0     --------------------------
	.section	.nv.shared.reserved.0,"aw",@nobits
	.weak		__nv_reservedSMEM_offset_0_alias
	.size		__nv_reservedSMEM_offset_0_alias, 0, 64
	.other		__nv_reservedSMEM_offset_0_alias,@"STO_CUDA_RESERVED_SHARED STV_DEFAULT"
__nv_reservedSMEM_offset_0_alias:
	.zero		0
	.zero		64


//--------------------- .nv.constant0._Z15backward_kernelPdS_S_S_S_S_S_S_ --------------------------
	.section	.nv.constant0._Z15backward_kernelPdS_S_S_S_S_S_S_,"a",@progbits
	.sectionflags	@""
	.align	4
.nv.constant0._Z15backward_kernelPdS_S_S_S_S_S_S_:
	.zero		960


//--------------------- .nv.constant0._Z14forward_kernelPdS_S_S_S_S_S_ --------------------------
	.section	.nv.constant0._Z14forward_kernelPdS_S_S_S_S_S_,"a",@progbits
	.sectionflags	@""
	.align	4
.nv.constant0._Z14forward_kernelPdS_S_S_S_S_S_:
	.zero		952


//--------------------- SYMBOLS --------------------------

	.type		.nv.reservedSmem.offset0,@object
	.size		.nv.reservedSmem.offset0,0x4
